def attn_fwd(
    Q,
    K,
    V,
    Out,
    Lse,
    sm_scale,
    stride_qz,
    stride_qh,
    stride_qm,
    stride_qk,
    stride_kz,
    stride_kh,
    stride_kn,
    stride_kk,
    stride_vz,
    stride_vh,
    stride_vn,
    stride_vk,
    stride_oz,
    stride_oh,
    stride_om,
    stride_ok,
    seqlen_q,
    seqlen_k,
    BLOCK_M: tl.constexpr,
    BLOCK_N: tl.constexpr,
    HEAD_DIM: tl.constexpr,
    CAUSAL: tl.constexpr,
):
    start_m = tl.program_id(0)
    off_hz = tl.program_id(1)
    q_off = off_hz * stride_qh
    k_off = off_hz * stride_kh
    v_off = off_hz * stride_vh
    offs_m = start_m * BLOCK_M + tl.arange(0, BLOCK_M)
    offs_d = tl.arange(0, HEAD_DIM)
    offs_n = tl.arange(0, BLOCK_N)
    q_ptrs = Q + q_off + offs_m[:, None] * stride_qm + offs_d[None, :] * stride_qk
    k_ptrs = K + k_off + offs_d[:, None] * stride_kk + offs_n[None, :] * stride_kn
    v_ptrs = V + v_off + offs_n[:, None] * stride_vn + offs_d[None, :] * stride_vk
    m_i = tl.full([BLOCK_M], float("-inf"), dtype=tl.float32)
    l_i = tl.zeros([BLOCK_M], dtype=tl.float32) + 1.0
    acc = tl.zeros([BLOCK_M, HEAD_DIM], dtype=tl.float32)
    q = tl.load(q_ptrs)
    acc, l_i, m_i = _attn_fwd_inner(
        acc,
        l_i,
        m_i,
        q,
        k_ptrs,
        v_ptrs,
        sm_scale,
        stride_kn,
        stride_vn,
        start_m,
        seqlen_k,
        BLOCK_M,
        BLOCK_N,
        HEAD_DIM,
        CAUSAL,
    )
    acc = acc / l_i[:, None]
    lse = m_i + tl.math.log2(l_i) / 1.4426950408889634
    o_ptrs = (
        Out
        + off_hz * stride_oh
        + offs_m[:, None] * stride_om
        + offs_d[None, :] * stride_ok
    )
    tl.store(o_ptrs, acc.to(Out.dtype.element_ty))
    tl.store(Lse + off_hz * seqlen_q + offs_m, lse)

# config = {"BLOCK_M": 64, "BLOCK_N": 16, "HEAD_DIM": 128, "arch": "sm_80", "causal": true, "dtype": "bf16", "num_stages": 4, "num_warps": 8}
# arch = sm_80


// ===== COMPILED SASS (sm_80) =====

	.target	sm_80

	.elftype	@"ET_EXEC"


//--------------------- .note.nv.tkinfo           --------------------------
	.section	.note.nv.tkinfo,"",@"SHT_NOTE"
	.sectionflags	@"SHF_NOTE_NV_TKINFO"
	.tkinfo
        /*0018*/ 	.word	0x00000002
        /*0030*/ 	.string	""
        /*0030*/ 	.string	"ptxas"
        /*0030*/ 	.string	"Cuda compilation tools, release 13.0, V13.0.88"
        /*0030*/ 	.string	"Build cuda_13.0.r13.0/compiler.36424714_0"
        /*0030*/ 	.string	"-v  -suppress-debug-info  -lineinfo  -arch sm_80 "



//--------------------- .note.nv.cuinfo           --------------------------
	.section	.note.nv.cuinfo,"",@"SHT_NOTE"
	.sectionflags	@"SHF_NOTE_NV_CUINFO"
        /*0018*/ 	.short	0x0002
        /*001a*/ 	.short	0x0050
        /*001c*/ 	.short	0x0082
	.zero		2


//--------------------- .nv.info                  --------------------------
	.section	.nv.info,"",@"SHT_CUDA_INFO"
	.align	4


	//----- nvinfo : EIATTR_REGCOUNT
	.align		4
        /*0000*/ 	.byte	0x04, 0x2f
        /*0002*/ 	.short	(.L_2 - .L_1)
	.align		4
.L_1:
        /*0004*/ 	.word	index@(attn_fwd)
        /*0008*/ 	.word	0x000000ab


	//----- nvinfo : EIATTR_FRAME_SIZE
	.align		4
.L_2:
        /*000c*/ 	.byte	0x04, 0x11
        /*000e*/ 	.short	(.L_4 - .L_3)
	.align		4
.L_3:
        /*0010*/ 	.word	index@(attn_fwd)
        /*0014*/ 	.word	0x00000000


	//----- nvinfo : EIATTR_MIN_STACK_SIZE
	.align		4
.L_4:
        /*0018*/ 	.byte	0x04, 0x12
        /*001a*/ 	.short	(.L_6 - .L_5)
	.align		4
.L_5:
        /*001c*/ 	.word	index@(attn_fwd)
        /*0020*/ 	.word	0x00000000
.L_6:


//--------------------- .nv.info.attn_fwd         --------------------------
	.section	.nv.info.attn_fwd,"",@"SHT_CUDA_INFO"
	.sectionflags	@""
	.align	4


	//----- nvinfo : EIATTR_CUDA_API_VERSION
	.align		4
        /*0000*/ 	.byte	0x04, 0x37
        /*0002*/ 	.short	(.L_8 - .L_7)
.L_7:
        /*0004*/ 	.word	0x00000082


	//----- nvinfo : EIATTR_SW2861232_WAR
	.align		4
.L_8:
        /*0008*/ 	.byte	0x01, 0x35
	.zero		2


	//----- nvinfo : EIATTR_PARAM_CBANK
	.align		4
        /*000c*/ 	.byte	0x04, 0x0a
        /*000e*/ 	.short	(.L_10 - .L_9)
	.align		4
.L_9:
        /*0010*/ 	.word	index@(.nv.constant0.attn_fwd)
        /*0014*/ 	.short	0x0160
        /*0016*/ 	.short	0x0088


	//----- nvinfo : EIATTR_CBANK_PARAM_SIZE
	.align		4
.L_10:
        /*0018*/ 	.byte	0x03, 0x19
        /*001a*/ 	.short	0x0088


	//----- nvinfo : EIATTR_KPARAM_INFO
	.align		4
        /*001c*/ 	.byte	0x04, 0x17
        /*001e*/ 	.short	(.L_12 - .L_11)
.L_11:
        /*0020*/ 	.word	0x00000000
        /*0024*/ 	.short	0x0019
        /*0026*/ 	.short	0x0080
        /*0028*/ 	.byte	0x00, 0xf4, 0x21, 0x00


	//----- nvinfo : EIATTR_KPARAM_INFO
	.align		4
.L_12:
        /*002c*/ 	.byte	0x04, 0x17
        /*002e*/ 	.short	(.L_14 - .L_13)
.L_13:
        /*0030*/ 	.word	0x00000000
        /*0034*/ 	.short	0x0018
        /*0036*/ 	.short	0x0078
        /*0038*/ 	.byte	0x00, 0xf4, 0x21, 0x00


	//----- nvinfo : EIATTR_KPARAM_INFO
	.align		4
.L_14:
        /*003c*/ 	.byte	0x04, 0x17
        /*003e*/ 	.short	(.L_16 - .L_15)
.L_15:
        /*0040*/ 	.word	0x00000000
        /*0044*/ 	.short	0x0017
        /*0046*/ 	.short	0x0070
        /*0048*/ 	.byte	0x00, 0xf0, 0x11, 0x00


	//----- nvinfo : EIATTR_KPARAM_INFO
	.align		4
.L_16:
        /*004c*/ 	.byte	0x04, 0x17
        /*004e*/ 	.short	(.L_18 - .L_17)
.L_17:
        /*0050*/ 	.word	0x00000000
        /*0054*/ 	.short	0x0016
        /*0056*/ 	.short	0x006c
        /*0058*/ 	.byte	0x00, 0xf0, 0x11, 0x00


	//----- nvinfo : EIATTR_KPARAM_INFO
	.align		4
.L_18:
        /*005c*/ 	.byte	0x04, 0x17
        /*005e*/ 	.short	(.L_20 - .L_19)
.L_19:
        /*0060*/ 	.word	0x00000000
        /*0064*/ 	.short	0x0015
        /*0066*/ 	.short	0x0068
        /*0068*/ 	.byte	0x00, 0xf0, 0x11, 0x00


	//----- nvinfo : EIATTR_KPARAM_INFO
	.align		4
.L_20:
        /*006c*/ 	.byte	0x04, 0x17
        /*006e*/ 	.short	(.L_22 - .L_21)
.L_21:
        /*0070*/ 	.word	0x00000000
        /*0074*/ 	.short	0x0014
        /*0076*/ 	.short	0x0064
        /*0078*/ 	.byte	0x00, 0xf0, 0x11, 0x00


	//----- nvinfo : EIATTR_KPARAM_INFO
	.align		4
.L_22:
        /*007c*/ 	.byte	0x04, 0x17
        /*007e*/ 	.short	(.L_24 - .L_23)
.L_23:
        /*0080*/ 	.word	0x00000000
        /*0084*/ 	.short	0x0013
        /*0086*/ 	.short	0x0060
        /*0088*/ 	.byte	0x00, 0xf0, 0x11, 0x00


	//----- nvinfo : EIATTR_KPARAM_INFO
	.align		4
.L_24:
        /*008c*/ 	.byte	0x04, 0x17
        /*008e*/ 	.short	(.L_26 - .L_25)
.L_25:
        /*0090*/ 	.word	0x00000000
        /*0094*/ 	.short	0x0012
        /*0096*/ 	.short	0x005c
        /*0098*/ 	.byte	0x00, 0xf0, 0x11, 0x00


	//----- nvinfo : EIATTR_KPARAM_INFO
	.align		4
.L_26:
        /*009c*/ 	.byte	0x04, 0x17
        /*009e*/ 	.short	(.L_28 - .L_27)
.L_27:
        /*00a0*/ 	.word	0x00000000
        /*00a4*/ 	.short	0x0011
        /*00a6*/ 	.short	0x0058
        /*00a8*/ 	.byte	0x00, 0xf0, 0x11, 0x00


	//----- nvinfo : EIATTR_KPARAM_INFO
	.align		4
.L_28:
        /*00ac*/ 	.byte	0x04, 0x17
        /*00ae*/ 	.short	(.L_30 - .L_29)
.L_29:
        /*00b0*/ 	.word	0x00000000
        /*00b4*/ 	.short	0x0010
        /*00b6*/ 	.short	0x0054
        /*00b8*/ 	.byte	0x00, 0xf0, 0x11, 0x00


	//----- nvinfo : EIATTR_KPARAM_INFO
	.align		4
.L_30:
        /*00bc*/ 	.byte	0x04, 0x17
        /*00be*/ 	.short	(.L_32 - .L_31)
.L_31:
        /*00c0*/ 	.word	0x00000000
        /*00c4*/ 	.short	0x000f
        /*00c6*/ 	.short	0x0050
        /*00c8*/ 	.byte	0x00, 0xf0, 0x11, 0x00


	//----- nvinfo : EIATTR_KPARAM_INFO
	.align		4
.L_32:
        /*00cc*/ 	.byte	0x04, 0x17
        /*00ce*/ 	.short	(.L_34 - .L_33)
.L_33:
        /*00d0*/ 	.word	0x00000000
        /*00d4*/ 	.short	0x000e
        /*00d6*/ 	.short	0x004c
        /*00d8*/ 	.byte	0x00, 0xf0, 0x11, 0x00


	//----- nvinfo : EIATTR_KPARAM_INFO
	.align		4
.L_34:
        /*00dc*/ 	.byte	0x04, 0x17
        /*00de*/ 	.short	(.L_36 - .L_35)
.L_35:
        /*00e0*/ 	.word	0x00000000
        /*00e4*/ 	.short	0x000d
        /*00e6*/ 	.short	0x0048
        /*00e8*/ 	.byte	0x00, 0xf0, 0x11, 0x00


	//----- nvinfo : EIATTR_KPARAM_INFO
	.align		4
.L_36:
        /*00ec*/ 	.byte	0x04, 0x17
        /*00ee*/ 	.short	(.L_38 - .L_37)
.L_37:
        /*00f0*/ 	.word	0x00000000
        /*00f4*/ 	.short	0x000c
        /*00f6*/ 	.short	0x0044
        /*00f8*/ 	.byte	0x00, 0xf0, 0x11, 0x00


	//----- nvinfo : EIATTR_KPARAM_INFO
	.align		4
.L_38:
        /*00fc*/ 	.byte	0x04, 0x17
        /*00fe*/ 	.short	(.L_40 - .L_39)
.L_39:
        /*0100*/ 	.word	0x00000000
        /*0104*/ 	.short	0x000b
        /*0106*/ 	.short	0x0040
        /*0108*/ 	.byte	0x00, 0xf0, 0x11, 0x00


	//----- nvinfo : EIATTR_KPARAM_INFO
	.align		4
.L_40:
        /*010c*/ 	.byte	0x04, 0x17
        /*010e*/ 	.short	(.L_42 - .L_41)
.L_41:
        /*0110*/ 	.word	0x00000000
        /*0114*/ 	.short	0x000a
        /*0116*/ 	.short	0x003c
        /*0118*/ 	.byte	0x00, 0xf0, 0x11, 0x00


	//----- nvinfo : EIATTR_KPARAM_INFO
	.align		4
.L_42:
        /*011c*/ 	.byte	0x04, 0x17
        /*011e*/ 	.short	(.L_44 - .L_43)
.L_43:
        /*0120*/ 	.word	0x00000000
        /*0124*/ 	.short	0x0009
        /*0126*/ 	.short	0x0038
        /*0128*/ 	.byte	0x00, 0xf0, 0x11, 0x00


	//----- nvinfo : EIATTR_KPARAM_INFO
	.align		4
.L_44:
        /*012c*/ 	.byte	0x04, 0x17
        /*012e*/ 	.short	(.L_46 - .L_45)
.L_45:
        /*0130*/ 	.word	0x00000000
        /*0134*/ 	.short	0x0008
        /*0136*/ 	.short	0x0034
        /*0138*/ 	.byte	0x00, 0xf0, 0x11, 0x00


	//----- nvinfo : EIATTR_KPARAM_INFO
	.align		4
.L_46:
        /*013c*/ 	.byte	0x04, 0x17
        /*013e*/ 	.short	(.L_48 - .L_47)
.L_47:
        /*0140*/ 	.word	0x00000000
        /*0144*/ 	.short	0x0007
        /*0146*/ 	.short	0x0030
        /*0148*/ 	.byte	0x00, 0xf0, 0x11, 0x00


	//----- nvinfo : EIATTR_KPARAM_INFO
	.align		4
.L_48:
        /*014c*/ 	.byte	0x04, 0x17
        /*014e*/ 	.short	(.L_50 - .L_49)
.L_49:
        /*0150*/ 	.word	0x00000000
        /*0154*/ 	.short	0x0006
        /*0156*/ 	.short	0x002c
        /*0158*/ 	.byte	0x00, 0xf0, 0x11, 0x00


	//----- nvinfo : EIATTR_KPARAM_INFO
	.align		4
.L_50:
        /*015c*/ 	.byte	0x04, 0x17
        /*015e*/ 	.short	(.L_52 - .L_51)
.L_51:
        /*0160*/ 	.word	0x00000000
        /*0164*/ 	.short	0x0005
        /*0166*/ 	.short	0x0028
        /*0168*/ 	.byte	0x00, 0xf0, 0x11, 0x00


	//----- nvinfo : EIATTR_KPARAM_INFO
	.align		4
.L_52:
        /*016c*/ 	.byte	0x04, 0x17
        /*016e*/ 	.short	(.L_54 - .L_53)
.L_53:
        /*0170*/ 	.word	0x00000000
        /*0174*/ 	.short	0x0004
        /*0176*/ 	.short	0x0020
        /*0178*/ 	.byte	0x00, 0xf4, 0x21, 0x00


	//----- nvinfo : EIATTR_KPARAM_INFO
	.align		4
.L_54:
        /*017c*/ 	.byte	0x04, 0x17
        /*017e*/ 	.short	(.L_56 - .L_55)
.L_55:
        /*0180*/ 	.word	0x00000000
        /*0184*/ 	.short	0x0003
        /*0186*/ 	.short	0x0018
        /*0188*/ 	.byte	0x00, 0xf4, 0x21, 0x00


	//----- nvinfo : EIATTR_KPARAM_INFO
	.align		4
.L_56:
        /*018c*/ 	.byte	0x04, 0x17
        /*018e*/ 	.short	(.L_58 - .L_57)
.L_57:
        /*0190*/ 	.word	0x00000000
        /*0194*/ 	.short	0x0002
        /*0196*/ 	.short	0x0010
        /*0198*/ 	.byte	0x00, 0xf4, 0x21, 0x00


	//----- nvinfo : EIATTR_KPARAM_INFO
	.align		4
.L_58:
        /*019c*/ 	.byte	0x04, 0x17
        /*019e*/ 	.short	(.L_60 - .L_59)
.L_59:
        /*01a0*/ 	.word	0x00000000
        /*01a4*/ 	.short	0x0001
        /*01a6*/ 	.short	0x0008
        /*01a8*/ 	.byte	0x00, 0xf4, 0x21, 0x00


	//----- nvinfo : EIATTR_KPARAM_INFO
	.align		4
.L_60:
        /*01ac*/ 	.byte	0x04, 0x17
        /*01ae*/ 	.short	(.L_62 - .L_61)
.L_61:
        /*01b0*/ 	.word	0x00000000
        /*01b4*/ 	.short	0x0000
        /*01b6*/ 	.short	0x0000
        /*01b8*/ 	.byte	0x00, 0xf4, 0x21, 0x00


	//----- nvinfo : EIATTR_MAXREG_COUNT
	.align		4
.L_62:
        /*01bc*/ 	.byte	0x03, 0x1b
        /*01be*/ 	.short	0x00ff


	//----- nvinfo : EIATTR_NUM_BARRIERS
	.align		4
        /*01c0*/ 	.byte	0x02, 0x4c
        /*01c2*/ 	.byte	0x01
	.zero		1


	//----- nvinfo : EIATTR_MERCURY_ISA_VERSION
	.align		4
        /*01c4*/ 	.byte	0x03, 0x5f
        /*01c6*/ 	.short	0x0000


	//----- nvinfo : EIATTR_COOP_GROUP_MASK_REGIDS
	.align		4
        /*01c8*/ 	.byte	0x04, 0x29
        /*01ca*/ 	.short	(.L_64 - .L_63)


	//   ....[0]....
.L_63:
        /*01cc*/ 	.word	0xffffffff


	//   ....[1]....
        /*01d0*/ 	.word	0xffffffff


	//   ....[2]....
        /*01d4*/ 	.word	0xffffffff


	//   ....[3]....
        /*01d8*/ 	.word	0xffffffff


	//   ....[4]....
        /*01dc*/ 	.word	0xffffffff


	//   ....[5]....
        /*01e0*/ 	.word	0xffffffff


	//   ....[6]....
        /*01e4*/ 	.word	0xffffffff


	//   ....[7]....
        /*01e8*/ 	.word	0xffffffff


	//   ....[8]....
        /*01ec*/ 	.word	0xffffffff


	//   ....[9]....
        /*01f0*/ 	.word	0xffffffff


	//   ....[10]....
        /*01f4*/ 	.word	0xffffffff


	//   ....[11]....
        /*01f8*/ 	.word	0xffffffff


	//   ....[12]....
        /*01fc*/ 	.word	0xffffffff


	//   ....[13]....
        /*0200*/ 	.word	0xffffffff


	//   ....[14]....
        /*0204*/ 	.word	0xffffffff


	//   ....[15]....
        /*0208*/ 	.word	0xffffffff


	//   ....[16]....
        /*020c*/ 	.word	0xffffffff


	//   ....[17]....
        /*0210*/ 	.word	0xffffffff


	//   ....[18]....
        /*0214*/ 	.word	0xffffffff


	//   ....[19]....
        /*0218*/ 	.word	0xffffffff


	//   ....[20]....
        /*021c*/ 	.word	0xffffffff


	//   ....[21]....
        /*0220*/ 	.word	0xffffffff


	//   ....[22]....
        /*0224*/ 	.word	0xffffffff


	//   ....[23]....
        /*0228*/ 	.word	0xffffffff


	//   ....[24]....
        /*022c*/ 	.word	0xffffffff


	//   ....[25]....
        /*0230*/ 	.word	0xffffffff


	//   ....[26]....
        /*0234*/ 	.word	0xffffffff


	//   ....[27]....
        /*0238*/ 	.word	0xffffffff


	//   ....[28]....
        /*023c*/ 	.word	0xffffffff


	//   ....[29]....
        /*0240*/ 	.word	0xffffffff


	//   ....[30]....
        /*0244*/ 	.word	0xffffffff


	//   ....[31]....
        /*0248*/ 	.word	0xffffffff


	//   ....[32]....
        /*024c*/ 	.word	0xffffffff


	//   ....[33]....
        /*0250*/ 	.word	0xffffffff


	//----- nvinfo : EIATTR_COOP_GROUP_INSTR_OFFSETS
	.align		4
.L_64:
        /*0254*/ 	.byte	0x04, 0x28
        /*0256*/ 	.short	(.L_66 - .L_65)


	//   ....[0]....
.L_65:
        /*0258*/ 	.word	0x00002330


	//   ....[1]....
        /*025c*/ 	.word	0x000024b0


	//   ....[2]....
        /*0260*/ 	.word	0x000024e0


	//   ....[3]....
        /*0264*/ 	.word	0x00002550


	//   ....[4]....
        /*0268*/ 	.word	0x00002650


	//   ....[5]....
        /*026c*/ 	.word	0x00002670


	//   ....[6]....
        /*0270*/ 	.word	0x00002680


	//   ....[7]....
        /*0274*/ 	.word	0x00002690


	//   ....[8]....
        /*0278*/ 	.word	0x000026a0


	//   ....[9]....
        /*027c*/ 	.word	0x000026b0


	//   ....[10]....
        /*0280*/ 	.word	0x000026d0


	//   ....[11]....
        /*0284*/ 	.word	0x00002700


	//   ....[12]....
        /*0288*/ 	.word	0x00002720


	//   ....[13]....
        /*028c*/ 	.word	0x00002740


	//   ....[14]....
        /*0290*/ 	.word	0x00002750


	//   ....[15]....
        /*0294*/ 	.word	0x00002760


	//   ....[16]....
        /*0298*/ 	.word	0x00002880


	//   ....[17]....
        /*029c*/ 	.word	0x000029e0


	//   ....[18]....
        /*02a0*/ 	.word	0x00002a40


	//   ....[19]....
        /*02a4*/ 	.word	0x00002ae0


	//   ....[20]....
        /*02a8*/ 	.word	0x00002bd0


	//   ....[21]....
        /*02ac*/ 	.word	0x00002be0


	//   ....[22]....
        /*02b0*/ 	.word	0x00002c60


	//   ....[23]....
        /*02b4*/ 	.word	0x00002c80


	//   ....[24]....
        /*02b8*/ 	.word	0x00002ca0


	//   ....[25]....
        /*02bc*/ 	.word	0x00002d00


	//   ....[26]....
        /*02c0*/ 	.word	0x00002da0


	//   ....[27]....
        /*02c4*/ 	.word	0x00002e10


	//   ....[28]....
        /*02c8*/ 	.word	0x00002e30


	//   ....[29]....
        /*02cc*/ 	.word	0x00002ed0


	//   ....[30]....
        /*02d0*/ 	.word	0x00002f10


	//   ....[31]....
        /*02d4*/ 	.word	0x00002f20


	//   ....[32]....
        /*02d8*/ 	.word	0x00002f50


	//   ....[33]....
        /*02dc*/ 	.word	0x00002ff0


	//----- nvinfo : EIATTR_EXIT_INSTR_OFFSETS
	.align		4
.L_66:
        /*02e0*/ 	.byte	0x04, 0x1c
        /*02e2*/ 	.short	(.L_68 - .L_67)


	//   ....[0]....
.L_67:
        /*02e4*/ 	.word	0x00006120


	//   ....[1]....
        /*02e8*/ 	.word	0x000061c0


	//----- nvinfo : EIATTR_REQNTID
	.align		4
.L_68:
        /*02ec*/ 	.byte	0x04, 0x10
        /*02ee*/ 	.short	(.L_70 - .L_69)
.L_69:
        /*02f0*/ 	.word	0x00000100
        /*02f4*/ 	.word	0x00000001
        /*02f8*/ 	.word	0x00000001
.L_70:


//--------------------- .nv.callgraph             --------------------------
	.section	.nv.callgraph,"",@"SHT_CUDA_CALLGRAPH"
	.align	4
	.sectionentsize	8
	.align		4
        /*0000*/ 	.word	0x00000000
	.align		4
        /*0004*/ 	.word	0xffffffff
	.align		4
        /*0008*/ 	.word	0x00000000
	.align		4
        /*000c*/ 	.word	0xfffffffe
	.align		4
        /*0010*/ 	.word	0x00000000
	.align		4
        /*0014*/ 	.word	0xfffffffd
	.align		4
        /*0018*/ 	.word	0x00000000
	.align		4
        /*001c*/ 	.word	0xfffffffc


//--------------------- .nv.rel.action            --------------------------
	.section	.nv.rel.action,"",@"SHT_CUDA_RELOCINFO"
	.align	8
	.sectionentsize	8
        /*0000*/ 	.byte	0x73, 0x00, 0x00, 0x00, 0x00, 0x00, 0x00, 0x00, 0x00, 0x00, 0x00, 0x11, 0x25, 0x00, 0x05, 0x36


//--------------------- .nv.constant4             --------------------------
	.section	.nv.constant4,"a",@progbits
	.align	8
	.align		8
.nv.constant4:
        /*0000*/ 	.dword	_$_str


//--------------------- .nv.constant0.attn_fwd    --------------------------
	.section	.nv.constant0.attn_fwd,"a",@progbits
	.sectionflags	@""
	.align	4
.nv.constant0.attn_fwd:
	.zero		488


//--------------------- .text.attn_fwd            --------------------------
	.section	.text.attn_fwd,"ax",@progbits
	.sectioninfo	@"SHI_REGISTERS=171"
	.align	128
        .global         attn_fwd
        .type           attn_fwd,@function
        .size           attn_fwd,(.L_x_3 - attn_fwd)
        .other          attn_fwd,@"STO_CUDA_ENTRY STV_DEFAULT"
attn_fwd:
.text.attn_fwd:
[----:B------:R-:W-:Y:S02]  /*0000*/  IMAD.MOV.U32 R1, RZ, RZ, c[0x0][0x28] ;  /* 0x00000a00ff017624 */ /* 0x000fe400078e00ff */
[----:B------:R-:W0:Y:S01]  /*0010*/  S2UR UR5, SR_CTAID.X ;  /* 0x00000000000579c3 */ /* 0x000e220000002500 */
[----:B------:R-:W1:Y:S01]  /*0020*/  S2R R0, SR_TID.X ;  /* 0x0000000000007919 */ /* 0x000e620000002100 */
[----:B------:R-:W-:Y:S01]  /*0030*/  MOV R22, c[0x0][0x198] ;  /* 0x0000660000167a02 */ /* 0x000fe20000000f00 */
[----:B------:R-:W-:Y:S02]  /*0040*/  ULDC.64 UR14, c[0x0][0x118] ;  /* 0x00004600000e7ab9 */ /* 0x000fe40000000a00 */
[----:B------:R-:W2:Y:S01]  /*0050*/  S2R R2, SR_CTAID.Y ;  /* 0x0000000000027919 */ /* 0x000ea20000002600 */
[----:B0-----:R-:W-:Y:S01]  /*0060*/  USHF.L.U32 UR5, UR5, 0x6, URZ ;  /* 0x0000000605057899 */ /* 0x001fe2000800063f */
[----:B-1----:R-:W-:-:S04]  /*0070*/  SHF.R.U32.HI R18, RZ, 0x6, R0 ;  /* 0x00000006ff127819 */ /* 0x002fc80000011600 */
[----:B------:R-:W-:Y:S01]  /*0080*/  SGXT.U32 R18, R18, 0x2 ;  /* 0x000000021212781a */ /* 0x000fe20000000000 */
[----:B------:R-:W-:-:S04]  /*0090*/  IMAD.U32 R3, RZ, RZ, UR5 ;  /* 0x00000005ff037e24 */ /* 0x000fc8000f8e00ff */
[----:B------:R-:W-:Y:S01]  /*00a0*/  IMAD R9, R18, c[0x0][0x198], RZ ;  /* 0x0000660012097a24 */ /* 0x000fe200078e02ff */
[----:B------:R-:W-:Y:S01]  /*00b0*/  LOP3.LUT R120, R3, 0x3f, R0, 0xf8, !PT ;  /* 0x0000003f03787812 */ /* 0x000fe200078ef800 */
[----:B--2---:R-:W-:-:S03]  /*00c0*/  IMAD R3, R2, c[0x0][0x190], RZ ;  /* 0x0000640002037a24 */ /* 0x004fc600078e02ff */
[----:B------:R-:W-:Y:S01]  /*00d0*/  LEA R11, R22, R9, 0x2 ;  /* 0x00000009160b7211 */ /* 0x000fe200078e10ff */
[----:B------:R-:W-:Y:S02]  /*00e0*/  IMAD R5, R120, c[0x0][0x194], RZ ;  /* 0x0000650078057a24 */ /* 0x000fe400078e02ff */
[----:B------:R-:W-:Y:S02]  /*00f0*/  IMAD.SHL.U32 R4, R3, 0x2, RZ ;  /* 0x0000000203047824 */ /* 0x000fe400078e00ff */
[----:B------:R-:W-:Y:S02]  /*0100*/  IMAD.SHL.U32 R7, R5, 0x2, RZ ;  /* 0x0000000205077824 */ /* 0x000fe400078e00ff */
[----:B------:R-:W-:-:S03]  /*0110*/  IMAD.HI R3, R3, 0x2, RZ ;  /* 0x0000000203037827 */ /* 0x000fc600078e02ff */
[----:B------:R-:W-:Y:S01]  /*0120*/  IADD3 R48, P0, P1, R7, c[0x0][0x160], R4 ;  /* 0x0000580007307a10 */ /* 0x000fe2000791e004 */
[----:B------:R-:W-:-:S04]  /*0130*/  IMAD.HI R6, R5, 0x2, RZ ;  /* 0x0000000205067827 */ /* 0x000fc800078e02ff */
[----:B------:R-:W-:Y:S01]  /*0140*/  IMAD R7, R22, 0x4, R11 ;  /* 0x0000000416077824 */ /* 0x000fe200078e020b */
[----:B------:R-:W-:Y:S02]  /*0150*/  IADD3.X R50, R6, c[0x0][0x164], R3, P0, P1 ;  /* 0x0000590006327a10 */ /* 0x000fe400007e2403 */
[-C--:B------:R-:W-:Y:S01]  /*0160*/  LEA R4, P0, R9, R48.reuse, 0x1 ;  /* 0x0000003009047211 */ /* 0x080fe200078008ff */
[C---:B------:R-:W-:Y:S01]  /*0170*/  IMAD R3, R22.reuse, 0x4, R7 ;  /* 0x0000000416037824 */ /* 0x040fe200078e0207 */
[----:B------:R-:W-:Y:S02]  /*0180*/  LEA R8, P1, R7, R48, 0x1 ;  /* 0x0000003007087211 */ /* 0x000fe400078208ff */
[----:B------:R-:W-:Y:S02]  /*0190*/  LEA.HI.X.SX32 R5, R9, R50, 0x1, P0 ;  /* 0x0000003209057211 */ /* 0x000fe400000f0eff */
[----:B------:R-:W-:Y:S02]  /*01a0*/  LEA R6, P0, R11, R48, 0x1 ;  /* 0x000000300b067211 */ /* 0x000fe400078008ff */
[----:B------:R-:W-:Y:S01]  /*01b0*/  LEA.HI.X.SX32 R9, R7, R50, 0x1, P1 ;  /* 0x0000003207097211 */ /* 0x000fe200008f0eff */
[----:B------:R0:W2:Y:S01]  /*01c0*/  LDG.E.U16 R23, [R4.64] ;  /* 0x0000000e04177981 */ /* 0x0000a2000c1e1500 */
[----:B------:R-:W-:-:S02]  /*01d0*/  LEA R13, R22, R3, 0x2 ;  /* 0x00000003160d7211 */ /* 0x000fc400078e10ff */
[----:B------:R-:W-:Y:S01]  /*01e0*/  LEA R10, P1, R3, R48, 0x1 ;  /* 0x00000030030a7211 */ /* 0x000fe200078208ff */
[----:B------:R1:W3:Y:S01]  /*01f0*/  LDG.E.U16 R25, [R8.64] ;  /* 0x0000000e08197981 */ /* 0x0002e2000c1e1500 */
[-C--:B------:R-:W-:Y:S02]  /*0200*/  LEA.HI.X.SX32 R7, R11, R50.reuse, 0x1, P0 ;  /* 0x000000320b077211 */ /* 0x080fe400000f0eff */
[----:B------:R-:W-:Y:S01]  /*0210*/  LEA.HI.X.SX32 R11, R3, R50, 0x1, P1 ;  /* 0x00000032030b7211 */ /* 0x000fe200008f0eff */
[C---:B------:R-:W-:Y:S01]  /*0220*/  IMAD R3, R22.reuse, 0x4, R13 ;  /* 0x0000000416037824 */ /* 0x040fe200078e020d */
[C---:B------:R-:W-:Y:S01]  /*0230*/  LEA R12, P0, R13.reuse, R48, 0x1 ;  /* 0x000000300d0c7211 */ /* 0x040fe200078008ff */
[----:B------:R4:W5:Y:S02]  /*0240*/  LDG.E.U16 R24, [R6.64] ;  /* 0x0000000e06187981 */ /* 0x000964000c1e1500 */
[----:B------:R-:W-:Y:S01]  /*0250*/  IMAD R15, R22, 0x4, R3 ;  /* 0x00000004160f7824 */ /* 0x000fe200078e0203 */
[----:B------:R-:W-:Y:S01]  /*0260*/  LEA.HI.X.SX32 R13, R13, R50, 0x1, P0 ;  /* 0x000000320d0d7211 */ /* 0x000fe200000f0eff */
[----:B------:R4:W5:Y:S01]  /*0270*/  LDG.E.U16 R26, [R10.64] ;  /* 0x0000000e0a1a7981 */ /* 0x000962000c1e1500 */
[----:B0-----:R-:W-:-:S02]  /*0280*/  LEA R4, P0, R3, R48, 0x1 ;  /* 0x0000003003047211 */ /* 0x001fc400078008ff */
[----:B------:R-:W-:Y:S01]  /*0290*/  LEA R16, R22, R15, 0x2 ;  /* 0x0000000f16107211 */ /* 0x000fe200078e10ff */
[----:B------:R0:W5:Y:S01]  /*02a0*/  LDG.E.U16 R27, [R12.64] ;  /* 0x0000000e0c1b7981 */ /* 0x000162000c1e1500 */
[----:B------:R-:W-:Y:S02]  /*02b0*/  LEA.HI.X.SX32 R5, R3, R50, 0x1, P0 ;  /* 0x0000003203057211 */ /* 0x000fe400000f0eff */
[-C--:B-1----:R-:W-:Y:S01]  /*02c0*/  LEA R8, P0, R16, R48.reuse, 0x1 ;  /* 0x0000003010087211 */ /* 0x082fe200078008ff */
[----:B------:R-:W-:Y:S01]  /*02d0*/  IMAD R3, R22, 0x4, R16 ;  /* 0x0000000416037824 */ /* 0x000fe200078e0210 */
[----:B------:R-:W-:Y:S01]  /*02e0*/  LEA R14, P1, R15, R48, 0x1 ;  /* 0x000000300f0e7211 */ /* 0x000fe200078208ff */
[----:B------:R1:W5:Y:S01]  /*02f0*/  LDG.E.U16 R28, [R4.64] ;  /* 0x0000000e041c7981 */ /* 0x000362000c1e1500 */
[----:B------:R-:W-:Y:S01]  /*0300*/  LEA.HI.X.SX32 R9, R16, R50, 0x1, P0 ;  /* 0x0000003210097211 */ /* 0x000fe200000f0eff */
[----:B----4-:R-:W-:Y:S01]  /*0310*/  IMAD R11, R22, 0x4, R3 ;  /* 0x00000004160b7824 */ /* 0x010fe200078e0203 */
[----:B------:R-:W-:-:S02]  /*0320*/  LEA R6, P0, R3, R48, 0x1 ;  /* 0x0000003003067211 */ /* 0x000fc400078008ff */
[-C--:B------:R-:W-:Y:S01]  /*0330*/  LEA.HI.X.SX32 R15, R15, R50.reuse, 0x1, P1 ;  /* 0x000000320f0f7211 */ /* 0x080fe200008f0eff */
[----:B------:R4:W5:Y:S01]  /*0340*/  LDG.E.U16 R30, [R8.64] ;  /* 0x0000000e081e7981 */ /* 0x000962000c1e1500 */
[----:B------:R-:W-:Y:S02]  /*0350*/  LEA.HI.X.SX32 R7, R3, R50, 0x1, P0 ;  /* 0x0000003203077211 */ /* 0x000fe400000f0eff */
[C---:B------:R-:W-:Y:S01]  /*0360*/  LEA R3, R22.reuse, R11, 0x2 ;  /* 0x0000000b16037211 */ /* 0x040fe200078e10ff */
[----:B------:R4:W5:Y:S01]  /*0370*/  LDG.E.U16 R29, [R14.64] ;  /* 0x0000000e0e1d7981 */ /* 0x000962000c1e1500 */
[-C--:B------:R-:W-:Y:S02]  /*0380*/  LEA R10, P0, R11, R48.reuse, 0x1 ;  /* 0x000000300b0a7211 */ /* 0x080fe400078008ff */
[----:B0-----:R-:W-:Y:S01]  /*0390*/  LEA R12, P1, R3, R48, 0x1 ;  /* 0x00000030030c7211 */ /* 0x001fe200078208ff */
[C---:B------:R-:W-:Y:S01]  /*03a0*/  IMAD R16, R22.reuse, 0x4, R3 ;  /* 0x0000000416107824 */ /* 0x040fe200078e0203 */
[-C--:B------:R-:W-:Y:S01]  /*03b0*/  LEA.HI.X.SX32 R11, R11, R50.reuse, 0x1, P0 ;  /* 0x000000320b0b7211 */ /* 0x080fe200000f0eff */
[----:B------:R0:W5:Y:S01]  /*03c0*/  LDG.E.U16 R31, [R6.64] ;  /* 0x0000000e061f7981 */ /* 0x000162000c1e1500 */
[----:B------:R-:W-:Y:S01]  /*03d0*/  LEA.HI.X.SX32 R13, R3, R50, 0x1, P1 ;  /* 0x00000032030d7211 */ /* 0x000fe200008f0eff */
[----:B------:R-:W-:Y:S01]  /*03e0*/  IMAD R3, R22, 0x4, R16 ;  /* 0x0000000416037824 */ /* 0x000fe200078e0210 */
[C---:B-1----:R-:W-:Y:S01]  /*03f0*/  LEA R4, P0, R16.reuse, R48, 0x1 ;  /* 0x0000003010047211 */ /* 0x042fe200078008ff */
[----:B------:R1:W5:Y:S03]  /*0400*/  LDG.E.U16 R32, [R10.64] ;  /* 0x0000000e0a207981 */ /* 0x000366000c1e1500 */
[----:B------:R-:W-:Y:S01]  /*0410*/  LEA.HI.X.SX32 R5, R16, R50, 0x1, P0 ;  /* 0x0000003210057211 */ /* 0x000fe200000f0eff */
[----:B------:R1:W5:Y:S01]  /*0420*/  LDG.E.U16 R33, [R12.64] ;  /* 0x0000000e0c217981 */ /* 0x000362000c1e1500 */
[----:B----4-:R-:W-:-:S02]  /*0430*/  LEA R8, P0, R3, R48, 0x1 ;  /* 0x0000003003087211 */ /* 0x010fc400078008ff */
[----:B------:R-:W-:Y:S01]  /*0440*/  LEA R15, R22, R3, 0x2 ;  /* 0x00000003160f7211 */ /* 0x000fe200078e10ff */
[----:B------:R4:W5:Y:S01]  /*0450*/  LDG.E.U16 R34, [R4.64] ;  /* 0x0000000e04227981 */ /* 0x000962000c1e1500 */
[----:B------:R-:W-:-:S03]  /*0460*/  LEA.HI.X.SX32 R9, R3, R50, 0x1, P0 ;  /* 0x0000003203097211 */ /* 0x000fc600000f0eff */
[C---:B------:R-:W-:Y:S01]  /*0470*/  IMAD R3, R22.reuse, 0x4, R15 ;  /* 0x0000000416037824 */ /* 0x040fe200078e020f */
[-C--:B0-----:R-:W-:Y:S01]  /*0480*/  LEA R6, P0, R15, R48.reuse, 0x1 ;  /* 0x000000300f067211 */ /* 0x081fe200078008ff */
[----:B------:R0:W5:Y:S02]  /*0490*/  LDG.E.U16 R35, [R8.64] ;  /* 0x0000000e08237981 */ /* 0x000164000c1e1500 */
[C---:B------:R-:W-:Y:S01]  /*04a0*/  IMAD R16, R22.reuse, 0x4, R3 ;  /* 0x0000000416107824 */ /* 0x040fe200078e0203 */
[----:B------:R-:W-:Y:S02]  /*04b0*/  LEA R14, P1, R3, R48, 0x1 ;  /* 0x00000030030e7211 */ /* 0x000fe400078208ff */
[-C--:B------:R-:W-:Y:S02]  /*04c0*/  LEA.HI.X.SX32 R7, R15, R50.reuse, 0x1, P0 ;  /* 0x000000320f077211 */ /* 0x080fe400000f0eff */
[----:B------:R-:W-:Y:S02]  /*04d0*/  LEA.HI.X.SX32 R15, R3, R50, 0x1, P1 ;  /* 0x00000032030f7211 */ /* 0x000fe400008f0eff */
[----:B------:R-:W-:Y:S01]  /*04e0*/  LEA R3, R22, R16, 0x2 ;  /* 0x0000001016037211 */ /* 0x000fe200078e10ff */
[----:B------:R0:W5:Y:S01]  /*04f0*/  LDG.E.U16 R36, [R6.64] ;  /* 0x0000000e06247981 */ /* 0x000162000c1e1500 */
[----:B-1----:R-:W-:-:S03]  /*0500*/  LEA R10, P0, R16, R48, 0x1 ;  /* 0x00000030100a7211 */ /* 0x002fc600078008ff */
[----:B------:R-:W-:Y:S01]  /*0510*/  IMAD R12, R22, 0x4, R3 ;  /* 0x00000004160c7824 */ /* 0x000fe200078e0203 */
[----:B------:R-:W-:Y:S01]  /*0520*/  LEA.HI.X.SX32 R11, R16, R50, 0x1, P0 ;  /* 0x00000032100b7211 */ /* 0x000fe200000f0eff */
[----:B------:R1:W5:Y:S01]  /*0530*/  LDG.E.U16 R37, [R14.64] ;  /* 0x0000000e0e257981 */ /* 0x000362000c1e1500 */
[C---:B----4-:R-:W-:Y:S01]  /*0540*/  LEA R4, P0, R3.reuse, R48, 0x1 ;  /* 0x0000003003047211 */ /* 0x050fe200078008ff */
[C---:B------:R-:W-:Y:S02]  /*0550*/  IMAD R13, R22.reuse, 0x4, R12 ;  /* 0x00000004160d7824 */ /* 0x040fe400078e020c */
[----:B------:R4:W5:Y:S01]  /*0560*/  LDG.E.U16 R38, [R10.64] ;  /* 0x0000000e0a267981 */ /* 0x000962000c1e1500 */
[----:B------:R-:W-:Y:S02]  /*0570*/  LEA.HI.X.SX32 R5, R3, R50, 0x1, P0 ;  /* 0x0000003203057211 */ /* 0x000fe400000f0eff */
[----:B------:R-:W-:Y:S02]  /*0580*/  LEA R3, R22, R13, 0x2 ;  /* 0x0000000d16037211 */ /* 0x000fe400078e10ff */
[-C--:B0-----:R-:W-:Y:S01]  /*0590*/  LEA R8, P0, R12, R48.reuse, 0x1 ;  /* 0x000000300c087211 */ /* 0x081fe200078008ff */
[----:B------:R0:W5:Y:S02]  /*05a0*/  LDG.E.U16 R39, [R4.64] ;  /* 0x0000000e04277981 */ /* 0x000164000c1e1500 */
[----:B------:R-:W-:Y:S01]  /*05b0*/  IMAD R16, R22, 0x4, R3 ;  /* 0x0000000416107824 */ /* 0x000fe200078e0203 */
[----:B------:R-:W-:-:S03]  /*05c0*/  LEA R6, P1, R13, R48, 0x1 ;  /* 0x000000300d067211 */ /* 0x000fc600078208ff */
[----:B------:R-:W-:Y:S01]  /*05d0*/  IMAD R17, R22, 0x4, R16 ;  /* 0x0000000416117824 */ /* 0x000fe200078e0210 */
[----:B------:R-:W-:Y:S02]  /*05e0*/  LEA.HI.X.SX32 R9, R12, R50, 0x1, P0 ;  /* 0x000000320c097211 */ /* 0x000fe400000f0eff */
[----:B------:R-:W-:Y:S02]  /*05f0*/  LEA R12, P0, R3, R48, 0x1 ;  /* 0x00000030030c7211 */ /* 0x000fe400078008ff */
[C---:B-1----:R-:W-:Y:S01]  /*0600*/  LEA R15, R22.reuse, R17, 0x2 ;  /* 0x00000011160f7211 */ /* 0x042fe200078e10ff */
[----:B------:R1:W5:Y:S01]  /*0610*/  LDG.E.U16 R40, [R8.64] ;  /* 0x0000000e08287981 */ /* 0x000362000c1e1500 */
[-C--:B------:R-:W-:Y:S02]  /*0620*/  LEA.HI.X.SX32 R7, R13, R50.reuse, 0x1, P1 ;  /* 0x000000320d077211 */ /* 0x080fe400008f0eff */
[----:B------:R-:W-:Y:S01]  /*0630*/  LEA.HI.X.SX32 R13, R3, R50, 0x1, P0 ;  /* 0x00000032030d7211 */ /* 0x000fe200000f0eff */
[----:B------:R-:W-:Y:S01]  /*0640*/  IMAD R3, R22, 0x4, R15 ;  /* 0x0000000416037824 */ /* 0x000fe200078e020f */
[C---:B----4-:R-:W-:Y:S01]  /*0650*/  LEA R10, P0, R16.reuse, R48, 0x1 ;  /* 0x00000030100a7211 */ /* 0x050fe200078008ff */
[----:B------:R4:W5:Y:S03]  /*0660*/  LDG.E.U16 R41, [R6.64] ;  /* 0x0000000e06297981 */ /* 0x000966000c1e1500 */
[----:B------:R-:W-:Y:S01]  /*0670*/  LEA.HI.X.SX32 R11, R16, R50, 0x1, P0 ;  /* 0x00000032100b7211 */ /* 0x000fe200000f0eff */
[C---:B------:R-:W-:Y:S01]  /*0680*/  IMAD R16, R22.reuse, 0x4, R3 ;  /* 0x0000000416107824 */ /* 0x040fe200078e0203 */
[C---:B0-----:R-:W-:Y:S01]  /*0690*/  LEA R4, P0, R17.reuse, R48, 0x1 ;  /* 0x0000003011047211 */ /* 0x041fe200078008ff */
[----:B------:R0:W5:Y:S03]  /*06a0*/  LDG.E.U16 R42, [R12.64] ;  /* 0x0000000e0c2a7981 */ /* 0x000166000c1e1500 */
[----:B------:R-:W-:Y:S01]  /*06b0*/  LEA R19, R22, R16, 0x2 ;  /* 0x0000001016137211 */ /* 0x000fe200078e10ff */
[----:B------:R0:W5:Y:S01]  /*06c0*/  LDG.E.U16 R43, [R10.64] ;  /* 0x0000000e0a2b7981 */ /* 0x000162000c1e1500 */
[----:B------:R-:W-:-:S03]  /*06d0*/  LEA.HI.X.SX32 R5, R17, R50, 0x1, P0 ;  /* 0x0000003211057211 */ /* 0x000fc600000f0eff */
[----:B------:R-:W-:Y:S01]  /*06e0*/  IMAD R17, R22, 0x4, R19 ;  /* 0x0000000416117824 */ /* 0x000fe200078e0213 */
[-C--:B-1----:R-:W-:Y:S01]  /*06f0*/  LEA R8, P0, R16, R48.reuse, 0x1 ;  /* 0x0000003010087211 */ /* 0x082fe200078008ff */
[----:B------:R1:W5:Y:S02]  /*0700*/  LDG.E.U16 R44, [R4.64] ;  /* 0x0000000e042c7981 */ /* 0x000364000c1e1500 */
[----:B------:R-:W-:Y:S01]  /*0710*/  IMAD R20, R22, 0x4, R17 ;  /* 0x0000000416147824 */ /* 0x000fe200078e0211 */
[----:B------:R-:W-:Y:S02]  /*0720*/  LEA R14, P1, R15, R48, 0x1 ;  /* 0x000000300f0e7211 */ /* 0x000fe400078208ff */
[----:B------:R-:W-:Y:S02]  /*0730*/  LEA.HI.X.SX32 R9, R16, R50, 0x1, P0 ;  /* 0x0000003210097211 */ /* 0x000fe400000f0eff */
[C---:B----4-:R-:W-:Y:S02]  /*0740*/  LEA R7, R22.reuse, R20, 0x2 ;  /* 0x0000001416077211 */ /* 0x050fe400078e10ff */
[----:B0-----:R-:W-:Y:S01]  /*0750*/  LEA R12, P0, R17, R48, 0x1 ;  /* 0x00000030110c7211 */ /* 0x001fe200078008ff */
[----:B------:R0:W4:Y:S01]  /*0760*/  LDG.E.U16 R46, [R8.64] ;  /* 0x0000000e082e7981 */ /* 0x000122000c1e1500 */
[-C--:B------:R-:W-:Y:S01]  /*0770*/  LEA.HI.X.SX32 R15, R15, R50.reuse, 0x1, P1 ;  /* 0x000000320f0f7211 */ /* 0x080fe200008f0eff */
[----:B------:R-:W-:Y:S01]  /*0780*/  IMAD R21, R22, 0x4, R7 ;  /* 0x0000000416157824 */ /* 0x000fe200078e0207 */
[----:B------:R-:W-:-:S02]  /*0790*/  LEA.HI.X.SX32 R13, R17, R50, 0x1, P0 ;  /* 0x00000032110d7211 */ /* 0x000fc400000f0eff */
[-C--:B------:R-:W-:Y:S01]  /*07a0*/  LEA R10, P1, R7, R48.reuse, 0x1 ;  /* 0x00000030070a7211 */ /* 0x080fe200078208ff */
[----:B------:R-:W-:Y:S01]  /*07b0*/  IMAD R17, R22, 0x4, R21 ;  /* 0x0000000416117824 */ /* 0x000fe200078e0215 */
[----:B------:R-:W-:Y:S01]  /*07c0*/  LEA R6, P0, R3, R48, 0x1 ;  /* 0x0000003003067211 */ /* 0x000fe200078008ff */
[----:B------:R0:W4:Y:S01]  /*07d0*/  LDG.E.U16 R45, [R14.64] ;  /* 0x0000000e0e2d7981 */ /* 0x000122000c1e1500 */
[-C--:B------:R-:W-:Y:S02]  /*07e0*/  LEA.HI.X.SX32 R11, R7, R50.reuse, 0x1, P1 ;  /* 0x00000032070b7211 */ /* 0x080fe400008f0eff */
[----:B------:R-:W-:Y:S01]  /*07f0*/  LEA.HI.X.SX32 R7, R3, R50, 0x1, P0 ;  /* 0x0000003203077211 */ /* 0x000fe200000f0eff */
[----:B------:R0:W4:Y:S01]  /*0800*/  LDG.E.U16 R47, [R12.64] ;  /* 0x0000000e0c2f7981 */ /* 0x000122000c1e1500 */
[-C--:B-1----:R-:W-:Y:S02]  /*0810*/  LEA R4, P0, R19, R48.reuse, 0x1 ;  /* 0x0000003013047211 */ /* 0x082fe400078008ff */
[----:B0-----:R-:W-:Y:S01]  /*0820*/  LEA R8, P1, R20, R48, 0x1 ;  /* 0x0000003014087211 */ /* 0x001fe200078208ff */
[----:B------:R-:W4:Y:S01]  /*0830*/  LDG.E.U16 R10, [R10.64] ;  /* 0x0000000e0a0a7981 */ /* 0x000f22000c1e1500 */
[----:B------:R-:W-:-:S02]  /*0840*/  LEA R22, R22, R17, 0x2 ;  /* 0x0000001116167211 */ /* 0x000fc400078e10ff */
[----:B------:R-:W-:Y:S01]  /*0850*/  LEA R16, P2, R17, R48, 0x1 ;  /* 0x0000003011107211 */ /* 0x000fe200078408ff */
[----:B------:R0:W4:Y:S01]  /*0860*/  LDG.E.U16 R6, [R6.64] ;  /* 0x0000000e06067981 */ /* 0x000122000c1e1500 */
[-C--:B------:R-:W-:Y:S02]  /*0870*/  LEA.HI.X.SX32 R5, R19, R50.reuse, 0x1, P0 ;  /* 0x0000003213057211 */ /* 0x080fe400000f0eff */
[----:B------:R-:W-:Y:S02]  /*0880*/  LEA.HI.X.SX32 R9, R20, R50, 0x1, P1 ;  /* 0x0000003214097211 */ /* 0x000fe400008f0eff */
[-C--:B------:R-:W-:Y:S01]  /*0890*/  LEA R14, P0, R21, R48.reuse, 0x1 ;  /* 0x00000030150e7211 */ /* 0x080fe200078008ff */
[----:B------:R1:W4:Y:S01]  /*08a0*/  LDG.E.U16 R4, [R4.64] ;  /* 0x0000000e04047981 */ /* 0x000322000c1e1500 */
[----:B------:R-:W-:Y:S02]  /*08b0*/  LEA R12, P1, R22, R48, 0x1 ;  /* 0x00000030160c7211 */ /* 0x000fe400078208ff */
[-C--:B------:R-:W-:Y:S01]  /*08c0*/  LEA.HI.X.SX32 R17, R17, R50.reuse, 0x1, P2 ;  /* 0x0000003211117211 */ /* 0x080fe200010f0eff */
[----:B------:R-:W4:Y:S01]  /*08d0*/  LDG.E.U16 R8, [R8.64] ;  /* 0x0000000e08087981 */ /* 0x000f22000c1e1500 */
[----:B------:R-:W-:-:S02]  /*08e0*/  LEA.HI.X.SX32 R15, R21, R50, 0x1, P0 ;  /* 0x00000032150f7211 */ /* 0x000fc400000f0eff */
[----:B------:R-:W-:Y:S01]  /*08f0*/  LEA.HI.X.SX32 R13, R22, R50, 0x1, P1 ;  /* 0x00000032160d7211 */ /* 0x000fe200008f0eff */
[----:B------:R-:W4:Y:S04]  /*0900*/  LDG.E.U16 R16, [R16.64] ;  /* 0x0000000e10107981 */ /* 0x000f28000c1e1500 */
[----:B------:R-:W4:Y:S04]  /*0910*/  LDG.E.U16 R14, [R14.64] ;  /* 0x0000000e0e0e7981 */ /* 0x000f28000c1e1500 */
[----:B------:R-:W4:Y:S01]  /*0920*/  LDG.E.U16 R12, [R12.64] ;  /* 0x0000000e0c0c7981 */ /* 0x000f22000c1e1500 */
[----:B------:R-:W-:Y:S01]  /*0930*/  UIADD3 UR13, UR5, 0x40, URZ ;  /* 0x00000040050d7890 */ /* 0x000fe2000fffe03f */
[----:B------:R-:W-:-:S03]  /*0940*/  LOP3.LUT R3, R0, 0xc0, RZ, 0xc0, !PT ;  /* 0x000000c000037812 */ /* 0x000fc600078ec0ff */
[----:B------:R-:W-:Y:S01]  /*0950*/  UISETP.GE.AND UP0, UPT, UR13, 0x1, UPT ;  /* 0x000000010d00788c */ /* 0x000fe2000bf06270 */
[----:B------:R-:W-:Y:S01]  /*0960*/  IMAD.SHL.U32 R119, R0, 0x2, RZ ;  /* 0x0000000200777824 */ /* 0x000fe200078e00ff */
[----:B------:R-:W-:-:S04]  /*0970*/  SHF.R.U32.HI R20, RZ, 0x2, R3 ;  /* 0x00000002ff147819 */ /* 0x000fc80000011603 */
[----:B------:R-:W-:Y:S02]  /*0980*/  PLOP3.LUT P0, PT, PT, PT, UP0, 0x80, 0x0 ;  /* 0x000000000000781c */ /* 0x000fe40003f0f008 */
[----:B------:R-:W-:Y:S02]  /*0990*/  LOP3.LUT R3, R0, 0x20, RZ, 0xc0, !PT ;  /* 0x0000002000037812 */ /* 0x000fe400078ec0ff */
[----:B------:R-:W-:Y:S02]  /*09a0*/  LOP3.LUT R20, R20, 0x1fe, R119, 0x78, !PT ;  /* 0x000001fe14147812 */ /* 0x000fe400078e7877 */
[C---:B0-----:R-:W-:Y:S01]  /*09b0*/  LOP3.LUT R7, R0.reuse, 0x80, RZ, 0xc0, !PT ;  /* 0x0000008000077812 */ /* 0x041fe200078ec0ff */
[----:B------:R0:W1:Y:S01]  /*09c0*/  R2UR UR12, R3 ;  /* 0x00000000030c73c2 */ /* 0x00006200000e0000 */
[----:B------:R-:W-:Y:S02]  /*09d0*/  LOP3.LUT R122, R0, 0xff, RZ, 0xc0, !PT ;  /* 0x000000ff007a7812 */ /* 0x000fe400078ec0ff */
[----:B------:R-:W-:-:S02]  /*09e0*/  SHF.R.S32.HI R117, RZ, 0x4, R0 ;  /* 0x00000004ff757819 */ /* 0x000fc40000011400 */
[----:B0-----:R-:W-:-:S03]  /*09f0*/  LOP3.LUT R3, R20, 0x40, RZ, 0x3c, !PT ;  /* 0x0000004014037812 */ /* 0x001fc600078e3cff */
[----:B------:R0:W0:Y:S01]  /*0a00*/  R2UR UR8, R7 ;  /* 0x00000000070873c2 */ /* 0x00002200000e0000 */
[----:B------:R-:W-:Y:S01]  /*0a10*/  IMAD.MOV.U32 R116, RZ, RZ, 0x3f800000 ;  /* 0x3f800000ff747424 */ /* 0x000fe200078e00ff */
[----:B------:R-:W-:Y:S01]  /*0a20*/  MOV R103, 0xff800000 ;  /* 0xff80000000677802 */ /* 0x000fe20000000f00 */
[----:B------:R-:W-:Y:S01]  /*0a30*/  IMAD.MOV.U32 R100, RZ, RZ, -0x800000 ;  /* 0xff800000ff647424 */ /* 0x000fe200078e00ff */
[----:B------:R-:W-:Y:S01]  /*0a40*/  MOV R102, 0xff800000 ;  /* 0xff80000000667802 */ /* 0x000fe20000000f00 */
[----:B------:R-:W-:Y:S01]  /*0a50*/  IMAD.MOV.U32 R99, RZ, RZ, -0x800000 ;  /* 0xff800000ff637424 */ /* 0x000fe200078e00ff */
[----:B------:R-:W-:Y:S01]  /*0a60*/  MOV R97, 0xff800000 ;  /* 0xff80000000617802 */ /* 0x000fe20000000f00 */
[----:B------:R-:W-:Y:S01]  /*0a70*/  IMAD.MOV.U32 R101, RZ, RZ, -0x800000 ;  /* 0xff800000ff657424 */ /* 0x000fe200078e00ff */
[----:B------:R-:W-:Y:S01]  /*0a80*/  MOV R114, 0x3f800000 ;  /* 0x3f80000000727802 */ /* 0x000fe20000000f00 */
[----:B------:R-:W-:Y:S01]  /*0a90*/  IMAD.MOV.U32 R96, RZ, RZ, -0x800000 ;  /* 0xff800000ff607424 */ /* 0x000fe200078e00ff */
[----:B------:R-:W-:Y:S01]  /*0aa0*/  CS2R R48, SRZ ;  /* 0x0000000000307805 */ /* 0x000fe2000001ff00 */
[----:B------:R-:W-:Y:S01]  /*0ab0*/  IMAD.MOV.U32 R98, RZ, RZ, -0x800000 ;  /* 0xff800000ff627424 */ /* 0x000fe200078e00ff */
[----:B------:R-:W-:Y:S01]  /*0ac0*/  CS2R R50, SRZ ;  /* 0x0000000000327805 */ /* 0x000fe2000001ff00 */
[----:B------:R-:W-:Y:S01]  /*0ad0*/  IMAD.MOV.U32 R115, RZ, RZ, 0x3f800000 ;  /* 0x3f800000ff737424 */ /* 0x000fe200078e00ff */
[----:B------:R-:W-:Y:S01]  /*0ae0*/  CS2R R56, SRZ ;  /* 0x0000000000387805 */ /* 0x000fe2000001ff00 */
[----:B------:R-:W-:Y:S01]  /*0af0*/  IMAD.MOV.U32 R113, RZ, RZ, 0x3f800000 ;  /* 0x3f800000ff717424 */ /* 0x000fe200078e00ff */
[----:B------:R-:W-:Y:S01]  /*0b00*/  CS2R R58, SRZ ;  /* 0x00000000003a7805 */ /* 0x000fe2000001ff00 */
[----:B------:R-:W-:Y:S01]  /*0b10*/  IMAD.MOV.U32 R112, RZ, RZ, 0x3f800000 ;  /* 0x3f800000ff707424 */ /* 0x000fe200078e00ff */
[----:B------:R-:W-:Y:S01]  /*0b20*/  CS2R R52, SRZ ;  /* 0x0000000000347805 */ /* 0x000fe2000001ff00 */
[----:B-1----:R-:W-:Y:S01]  /*0b30*/  IMAD.MOV.U32 R5, RZ, RZ, 0x3f800000 ;  /* 0x3f800000ff057424 */ /* 0x002fe200078e00ff */
[----:B------:R-:W-:Y:S01]  /*0b40*/  CS2R R54, SRZ ;  /* 0x0000000000367805 */ /* 0x000fe2000001ff00 */
        /* <DEDUP_REMOVED lines=9> */
[----:B------:R-:W-:Y:S01]  /*0be0*/  ISETP.GE.U32.AND P5, PT, R122, 0x40, PT ;  /* 0x000000407a00780c */ /* 0x000fe20003fa6070 */
[----:B------:R-:W-:Y:S01]  /*0bf0*/  CS2R R78, SRZ ;  /* 0x00000000004e7805 */ /* 0x000fe2000001ff00 */
[----:B------:R-:W-:Y:S01]  /*0c00*/  LOP3.LUT R121, R0, 0x1c, RZ, 0xc0, !PT ;  /* 0x0000001c00797812 */ /* 0x000fe200078ec0ff */
[----:B0-----:R-:W-:Y:S01]  /*0c10*/  IMAD R7, R18, c[0x0][0x1c8], RZ ;  /* 0x0000720012077a24 */ /* 0x001fe200078e02ff */
[----:B------:R-:W-:-:S02]  /*0c20*/  LOP3.LUT R118, R0, 0x7, RZ, 0xc0, !PT ;  /* 0x0000000700767812 */ /* 0x000fc400078ec0ff */
[----:B------:R-:W-:Y:S01]  /*0c30*/  SGXT R117, R117, 0x1 ;  /* 0x000000017575781a */ /* 0x000fe20000000200 */
[----:B--2---:R-:W-:Y:S04]  /*0c40*/  STS.U16 [R20], R23 ;  /* 0x0000001714007388 */ /* 0x004fe80000000400 */
[----:B---3--:R-:W-:Y:S04]  /*0c50*/  STS.U16 [R20+0x400], R25 ;  /* 0x0004001914007388 */ /* 0x008fe80000000400 */
[----:B-----5:R-:W-:Y:S04]  /*0c60*/  STS.U16 [R20+0x800], R27 ;  /* 0x0008001b14007388 */ /* 0x020fe80000000400 */
[----:B------:R-:W-:Y:S04]  /*0c70*/  STS.U16 [R20+0xc00], R29 ;  /* 0x000c001d14007388 */ /* 0x000fe80000000400 */
[----:B------:R-:W-:Y:S04]  /*0c80*/  STS.U16 [R20+0x1000], R31 ;  /* 0x0010001f14007388 */ /* 0x000fe80000000400 */
[----:B------:R-:W-:Y:S04]  /*0c90*/  STS.U16 [R20+0x1400], R33 ;  /* 0x0014002114007388 */ /* 0x000fe80000000400 */
[----:B------:R-:W-:Y:S04]  /*0ca0*/  STS.U16 [R20+0x1800], R35 ;  /* 0x0018002314007388 */ /* 0x000fe80000000400 */
[----:B------:R-:W-:Y:S04]  /*0cb0*/  STS.U16 [R20+0x1c00], R37 ;  /* 0x001c002514007388 */ /* 0x000fe80000000400 */
[----:B------:R-:W-:Y:S04]  /*0cc0*/  STS.U16 [R20+0x2000], R39 ;  /* 0x0020002714007388 */ /* 0x000fe80000000400 */
[----:B------:R-:W-:Y:S04]  /*0cd0*/  STS.U16 [R20+0x2400], R41 ;  /* 0x0024002914007388 */ /* 0x000fe80000000400 */
[----:B------:R-:W-:Y:S04]  /*0ce0*/  STS.U16 [R20+0x2800], R43 ;  /* 0x0028002b14007388 */ /* 0x000fe80000000400 */
[----:B----4-:R-:W-:Y:S04]  /*0cf0*/  STS.U16 [R20+0x3000], R46 ;  /* 0x0030002e14007388 */ /* 0x010fe80000000400 */
        /* <DEDUP_REMOVED lines=15> */
[----:B------:R0:W-:Y:S04]  /*0df0*/  STS.U16 [R3+0x2e00], R6 ;  /* 0x002e000603007388 */ /* 0x0001e80000000400 */
[----:B------:R-:W-:Y:S04]  /*0e00*/  STS.U16 [R3+0x3200], R4 ;  /* 0x0032000403007388 */ /* 0x000fe80000000400 */
[----:B------:R-:W-:Y:S01]  /*0e10*/  STS.U16 [R3+0x3600], R8 ;  /* 0x0036000803007388 */ /* 0x000fe20000000400 */
[----:B0-----:R-:W-:-:S03]  /*0e20*/  IMAD.MOV.U32 R6, RZ, RZ, 0x3f800000 ;  /* 0x3f800000ff067424 */ /* 0x001fc600078e00ff */
[----:B------:R-:W-:Y:S04]  /*0e30*/  STS.U16 [R3+0x3a00], R14 ;  /* 0x003a000e03007388 */ /* 0x000fe80000000400 */
[----:B------:R0:W-:Y:S02]  /*0e40*/  STS.U16 [R3+0x3e00], R12 ;  /* 0x003e000c03007388 */ /* 0x0001e40000000400 */
[----:B0-----:R-:W-:Y:S01]  /*0e50*/  MOV R3, 0x3f800000 ;  /* 0x3f80000000037802 */ /* 0x001fe20000000f00 */
[----:B------:R-:W-:Y:S05]  /*0e60*/  @!P0 BRA `(.L_x_0) ;  /* 0x00002b6000008947 */ /* 0x000fea0003800000 */
[----:B------:R-:W-:Y:S01]  /*0e70*/  LOP3.LUT R11, R0, 0x10, RZ, 0xc0, !PT ;  /* 0x00000010000b7812 */ /* 0x000fe200078ec0ff */
[----:B------:R-:W-:Y:S01]  /*0e80*/  IMAD R6, R118, 0x90, RZ ;  /* 0x0000009076067824 */ /* 0x000fe200078e02ff */
[C---:B------:R-:W-:Y:S01]  /*0e90*/  LOP3.LUT R22, R0.reuse, 0x7f, RZ, 0xc0, !PT ;  /* 0x0000007f00167812 */ /* 0x040fe200078ec0ff */
[----:B------:R-:W-:Y:S01]  /*0ea0*/  USHF.R.U32.HI UR4, URZ, 0x1, UR12 ;  /* 0x000000013f047899 */ /* 0x000fe2000801160c */
[----:B------:R-:W-:Y:S01]  /*0eb0*/  LOP3.LUT R5, R0, 0xf, RZ, 0xc0, !PT ;  /* 0x0000000f00057812 */ /* 0x000fe200078ec0ff */
[----:B------:R-:W-:Y:S01]  /*0ec0*/  IMAD.SHL.U32 R8, R11, 0x40, RZ ;  /* 0x000000400b087824 */ /* 0x000fe200078e00ff */
[--C-:B------:R-:W-:Y:S01]  /*0ed0*/  LOP3.LUT R3, R6, 0x10, R119.reuse, 0x78, !PT ;  /* 0x0000001006037812 */ /* 0x100fe200078e7877 */
[----:B------:R-:W-:Y:S01]  /*0ee0*/  IMAD R6, R22, c[0x0][0x1a8], RZ ;  /* 0x00006a0016067a24 */ /* 0x000fe200078e02ff */
[----:B------:R-:W-:Y:S01]  /*0ef0*/  SHF.L.U32 R4, R118, 0x4, RZ ;  /* 0x0000000476047819 */ /* 0x000fe200000006ff */
[----:B------:R-:W-:Y:S01]  /*0f00*/  IMAD R13, R5, c[0x0][0x1b4], RZ ;  /* 0x00006d00050d7a24 */ /* 0x000fe200078e02ff */
[----:B------:R-:W-:Y:S01]  /*0f10*/  LOP3.LUT R8, R3, R8, RZ, 0xfc, !PT ;  /* 0x0000000803087212 */ /* 0x000fe200078efcff */
[----:B------:R-:W-:Y:S01]  /*0f20*/  IMAD R3, R2, c[0x0][0x1a0], RZ ;  /* 0x0000680002037a24 */ /* 0x000fe200078e02ff */
[----:B------:R-:W-:Y:S01]  /*0f30*/  LEA R9, R118, UR12, 0x2 ;  /* 0x0000000c76097c11 */ /* 0x000fe2000f8e10ff */
[----:B------:R-:W-:Y:S01]  /*0f40*/  IMAD.SHL.U32 R14, R13, 0x2, RZ ;  /* 0x000000020d0e7824 */ /* 0x000fe200078e00ff */
[----:B------:R-:W-:Y:S01]  /*0f50*/  LOP3.LUT R4, R4, 0x30, R119, 0x78, !PT ;  /* 0x0000003004047812 */ /* 0x000fe200078e7877 */
[C---:B------:R-:W-:Y:S01]  /*0f60*/  IMAD.SHL.U32 R5, R3.reuse, 0x2, RZ ;  /* 0x0000000203057824 */ /* 0x040fe200078e00ff */
[----:B------:R-:W-:Y:S01]  /*0f70*/  SHF.L.U32 R12, R6, 0x1, RZ ;  /* 0x00000001060c7819 */ /* 0x000fe200000006ff */
[----:B------:R-:W-:Y:S01]  /*0f80*/  IMAD.HI R3, R3, 0x2, RZ ;  /* 0x0000000203037827 */ /* 0x000fe200078e02ff */
[----:B------:R-:W-:Y:S01]  /*0f90*/  LOP3.LUT R10, R0, 0x3, RZ, 0xc0, !PT ;  /* 0x00000003000a7812 */ /* 0x000fe200078ec0ff */
[----:B------:R-:W-:Y:S01]  /*0fa0*/  UISETP.NE.U32.AND UP0, UPT, UR8, URZ, UPT ;  /* 0x0000003f0800728c */ /* 0x000fe2000bf05070 */
[----:B------:R-:W-:Y:S01]  /*0fb0*/  SHF.R.S32.HI R18, RZ, 0x2, R0 ;  /* 0x00000002ff127819 */ /* 0x000fe20000011400 */
[----:B------:R-:W-:Y:S01]  /*0fc0*/  IMAD.U32 R9, R9, 0x40, R4 ;  /* 0x0000004009097824 */ /* 0x000fe200078e0004 */
[----:B------:R-:W-:Y:S01]  /*0fd0*/  IADD3 R148, P0, P1, R12, c[0x0][0x168], R5 ;  /* 0x00005a000c947a10 */ /* 0x000fe2000791e005 */
[----:B------:R-:W-:Y:S01]  /*0fe0*/  IMAD.HI R6, R6, 0x2, RZ ;  /* 0x0000000206067827 */ /* 0x000fe200078e02ff */
[----:B------:R-:W-:Y:S01]  /*0ff0*/  SGXT R12, R18, 0x1 ;  /* 0x00000001120c781a */ /* 0x000fe20000000200 */
[----:B------:R-:W-:Y:S01]  /*1000*/  USEL UR9, URZ, 0x110, !UP0 ;  /* 0x000001103f097887 */ /* 0x000fe2000c000000 */
[----:B------:R-:W-:Y:S01]  /*1010*/  SHF.L.U32 R15, R0, 0x3, RZ ;  /* 0x00000003000f7819 */ /* 0x000fe200000006ff */
[----:B------:R-:W-:Y:S01]  /*1020*/  IMAD R4, R2, c[0x0][0x1b0], RZ ;  /* 0x00006c0002047a24 */ /* 0x000fe200078e02ff */
[----:B------:R-:W-:Y:S01]  /*1030*/  IADD3.X R20, R6, c[0x0][0x16c], R3, P0, P1 ;  /* 0x00005b0006147a10 */ /* 0x000fe200007e2403 */
[----:B------:R-:W-:Y:S01]  /*1040*/  IMAD R19, R11, 0x4, R10 ;  /* 0x000000040b137824 */ /* 0x000fe200078e020a */
[--C-:B------:R-:W-:Y:S01]  /*1050*/  SHF.R.U32.HI R3, RZ, 0x4, R0.reuse ;  /* 0x00000004ff037819 */ /* 0x100fe20000011600 */
[----:B------:R-:W-:Y:S01]  /*1060*/  IMAD.SHL.U32 R11, R4, 0x2, RZ ;  /* 0x00000002040b7824 */ /* 0x000fe200078e00ff */
[----:B------:R-:W-:Y:S01]  /*1070*/  LOP3.LUT R12, R12, 0x90, RZ, 0xc0, !PT ;  /* 0x000000900c0c7812 */ /* 0x000fe200078ec0ff */
[----:B------:R-:W-:Y:S01]  /*1080*/  IMAD.SHL.U32 R5, R0, 0x20, RZ ;  /* 0x0000002000057824 */ /* 0x000fe200078e00ff */
[----:B------:R-:W-:Y:S01]  /*1090*/  SGXT.U32 R3, R3, 0x4 ;  /* 0x000000040303781a */ /* 0x000fe20000000000 */
[----:B------:R-:W-:Y:S01]  /*10a0*/  IMAD.HI R4, R4, 0x2, RZ ;  /* 0x0000000204047827 */ /* 0x000fe200078e02ff */
[----:B------:R-:W-:Y:S01]  /*10b0*/  IADD3 R134, P2, P3, R14, c[0x0][0x170], R11 ;  /* 0x00005c000e867a10 */ /* 0x000fe20007b5e00b */
[----:B------:R-:W-:Y:S01]  /*10c0*/  CS2R R48, SRZ ;  /* 0x0000000000307805 */ /* 0x000fe2000001ff00 */
[----:B------:R-:W-:Y:S01]  /*10d0*/  LOP3.LUT R27, R12, 0x160, R5, 0xf8, !PT ;  /* 0x000001600c1b7812 */ /* 0x000fe200078ef805 */
[----:B------:R-:W-:Y:S01]  /*10e0*/  IMAD.HI R13, R13, 0x2, RZ ;  /* 0x000000020d0d7827 */ /* 0x000fe200078e02ff */
[----:B------:R-:W-:Y:S01]  /*10f0*/  SHF.R.U32.HI R5, RZ, 0x7, R0 ;  /* 0x00000007ff057819 */ /* 0x000fe20000011600 */
[----:B------:R-:W-:Y:S01]  /*1100*/  CS2R R50, SRZ ;  /* 0x0000000000327805 */ /* 0x000fe2000001ff00 */
[----:B------:R-:W-:Y:S01]  /*1110*/  MOV R14, UR4 ;  /* 0x00000004000e7c02 */ /* 0x000fe20008000f00 */
[----:B------:R-:W-:Y:S01]  /*1120*/  IMAD.MOV.U32 R26, RZ, RZ, c[0x0][0x1b8] ;  /* 0x00006e00ff1a7624 */ /* 0x000fe200078e00ff */
[----:B------:R-:W-:Y:S01]  /*1130*/  IADD3.X R18, R13, c[0x0][0x174], R4, P2, P3 ;  /* 0x00005d000d127a10 */ /* 0x000fe200017e6404 */
[----:B------:R-:W-:Y:S01]  /*1140*/  IMAD R13, R3, c[0x0][0x1b8], RZ ;  /* 0x00006e00030d7a24 */ /* 0x000fe200078e02ff */
[----:B------:R-:W-:Y:S01]  /*1150*/  SGXT.U32 R4, R5, 0x1 ;  /* 0x000000010504781a */ /* 0x000fe20000000000 */
[----:B------:R-:W-:Y:S01]  /*1160*/  IMAD.MOV.U32 R24, RZ, RZ, c[0x0][0x1a4] ;  /* 0x00006900ff187624 */ /* 0x000fe200078e00ff */
[----:B------:R-:W-:Y:S01]  /*1170*/  LOP3.LUT R17, R15, 0x60, RZ, 0xc0, !PT ;  /* 0x000000600f117812 */ /* 0x000fe200078ec0ff */
[----:B------:R-:W-:Y:S01]  /*1180*/  IMAD.SHL.U32 R37, R22, 0x2, RZ ;  /* 0x0000000216257824 */ /* 0x000fe200078e00ff */
[----:B------:R-:W-:Y:S01]  /*1190*/  LOP3.LUT R11, R14, 0x90, R117, 0x78, !PT ;  /* 0x000000900e0b7812 */ /* 0x000fe200078e7875 */
[----:B------:R-:W-:Y:S01]  /*11a0*/  IMAD R14, R26, 0x10, R13 ;  /* 0x000000101a0e7824 */ /* 0x000fe200078e020d */
[----:B------:R-:W-:Y:S01]  /*11b0*/  LEA R16, R10, R17, 0x2 ;  /* 0x000000110a107211 */ /* 0x000fe200078e10ff */
[----:B------:R-:W-:Y:S01]  /*11c0*/  IMAD R5, R4, c[0x0][0x1a4], RZ ;  /* 0x0000690004057a24 */ /* 0x000fe200078e02ff */
[----:B------:R-:W-:Y:S01]  /*11d0*/  LOP3.LUT R12, R12, 0x700, R15, 0xf8, !PT ;  /* 0x000007000c0c7812 */ /* 0x000fe200078ef80f */
[----:B------:R-:W-:Y:S01]  /*11e0*/  IMAD.U32 R21, RZ, RZ, UR12 ;  /* 0x0000000cff157e24 */ /* 0x000fe2000f8e00ff */
[C---:B------:R-:W-:Y:S01]  /*11f0*/  LEA.HI R3, R0.reuse, 0x30, RZ, 0x1c ;  /* 0x0000003000037811 */ /* 0x040fe200078fe0ff */
[----:B------:R-:W-:Y:S01]  /*1200*/  IMAD.IADD R11, R11, 0x1, R16 ;  /* 0x000000010b0b7824 */ /* 0x000fe200078e0210 */
[----:B------:R-:W-:Y:S01]  /*1210*/  LEA.HI R4, R0, 0x70, RZ, 0x1c ;  /* 0x0000007000047811 */ /* 0x000fe200078fe0ff */
[----:B------:R-:W-:Y:S01]  /*1220*/  IMAD.SHL.U32 R10, R10, 0x2, RZ ;  /* 0x000000020a0a7824 */ /* 0x000fe200078e00ff */
[----:B------:R-:W-:Y:S01]  /*1230*/  LEA R15, R26, R14, 0x4 ;  /* 0x0000000e1a0f7211 */ /* 0x000fe200078e20ff */
[----:B------:R-:W-:Y:S01]  /*1240*/  IMAD R16, R3, c[0x0][0x1b8], RZ ;  /* 0x00006e0003107a24 */ /* 0x000fe200078e02ff */
[----:B------:R-:W-:Y:S01]  /*1250*/  LEA R6, R24, R5, 0x1 ;  /* 0x0000000518067211 */ /* 0x000fe200078e08ff */
[----:B------:R-:W-:Y:S01]  /*1260*/  IMAD R4, R4, c[0x0][0x1b8], RZ ;  /* 0x00006e0004047a24 */ /* 0x000fe200078e02ff */
[CC--:B------:R-:W-:Y:S01]  /*1270*/  LEA R146, P0, R13.reuse, R134.reuse, 0x1 ;  /* 0x000000860d927211 */ /* 0x0c0fe200078008ff */
[----:B------:R-:W-:Y:S01]  /*1280*/  IMAD R17, R26, 0x20, R15 ;  /* 0x000000201a117824 */ /* 0x000fe200078e020f */
[----:B------:R-:W-:Y:S01]  /*1290*/  LEA R144, P1, R14, R134, 0x1 ;  /* 0x000000860e907211 */ /* 0x000fe200078208ff */
[----:B------:R-:W-:Y:S01]  /*12a0*/  IMAD R3, R24, 0x2, R6 ;  /* 0x0000000218037824 */ /* 0x000fe200078e0206 */
[----:B------:R-:W-:Y:S01]  /*12b0*/  LEA.HI.X.SX32 R147, R13, R18, 0x1, P0 ;  /* 0x000000120d937211 */ /* 0x000fe200000f0eff */
[----:B------:R-:W-:Y:S01]  /*12c0*/  IMAD R13, R26, 0x10, R17 ;  /* 0x000000101a0d7824 */ /* 0x000fe200078e0211 */
[-C--:B------:R-:W-:Y:S01]  /*12d0*/  LEA R140, P2, R16, R134.reuse, 0x1 ;  /* 0x00000086108c7211 */ /* 0x080fe200078408ff */
[----:B------:R-:W-:Y:S01]  /*12e0*/  IMAD.MOV.U32 R116, RZ, RZ, 0x3f800000 ;  /* 0x3f800000ff747424 */ /* 0x000fe200078e00ff */
[----:B------:R-:W-:Y:S01]  /*12f0*/  LEA R132, P3, R4, R134, 0x1 ;  /* 0x0000008604847211 */ /* 0x000fe200078608ff */
[----:B------:R-:W-:Y:S01]  /*1300*/  IMAD.MOV.U32 R130, RZ, RZ, -0x800000 ;  /* 0xff800000ff827424 */ /* 0x000fe200078e00ff */
[-C--:B------:R-:W-:Y:S01]  /*1310*/  LEA.HI.X.SX32 R145, R14, R18.reuse, 0x1, P1 ;  /* 0x000000120e917211 */ /* 0x080fe200008f0eff */
[----:B------:R-:W-:Y:S01]  /*1320*/  IMAD R14, R26, 0x10, R13 ;  /* 0x000000101a0e7824 */ /* 0x000fe200078e020d */
[-C--:B------:R-:W-:Y:S01]  /*1330*/  LEA.HI.X.SX32 R141, R16, R18.reuse, 0x1, P2 ;  /* 0x00000012108d7211 */ /* 0x080fe200010f0eff */
[----:B------:R-:W-:Y:S01]  /*1340*/  IMAD.MOV.U32 R128, RZ, RZ, -0x800000 ;  /* 0xff800000ff807424 */ /* 0x000fe200078e00ff */
[----:B------:R-:W-:Y:S01]  /*1350*/  LEA.HI.X.SX32 R133, R4, R18, 0x1, P3 ;  /* 0x0000001204857211 */ /* 0x000fe200018f0eff */
[----:B------:R-:W-:Y:S01]  /*1360*/  IMAD.MOV.U32 R127, RZ, RZ, -0x800000 ;  /* 0xff800000ff7f7424 */ /* 0x000fe200078e00ff */
[C---:B------:R-:W-:Y:S01]  /*1370*/  LEA R4, R24.reuse, R3, 0x1 ;  /* 0x0000000318047211 */ /* 0x040fe200078e08ff */
[----:B------:R-:W-:Y:S01]  /*1380*/  IMAD.MOV.U32 R125, RZ, RZ, -0x800000 ;  /* 0xff800000ff7d7424 */ /* 0x000fe200078e00ff */
[-C--:B------:R-:W-:Y:S01]  /*1390*/  LEA R136, P2, R13, R134.reuse, 0x1 ;  /* 0x000000860d887211 */ /* 0x080fe200078408ff */
[----:B------:R-:W-:Y:S01]  /*13a0*/  IMAD.MOV.U32 R124, RZ, RZ, -0x800000 ;  /* 0xff800000ff7c7424 */ /* 0x000fe200078e00ff */
[-C--:B------:R-:W-:Y:S01]  /*13b0*/  LEA R142, P0, R15, R134.reuse, 0x1 ;  /* 0x000000860f8e7211 */ /* 0x080fe200078008ff */
[----:B------:R-:W-:Y:S01]  /*13c0*/  IMAD.MOV.U32 R115, RZ, RZ, 0x3f800000 ;  /* 0x3f800000ff737424 */ /* 0x000fe200078e00ff */
[----:B------:R-:W-:Y:S01]  /*13d0*/  LEA R138, P1, R17, R134, 0x1 ;  /* 0x00000086118a7211 */ /* 0x000fe200078208ff */
[----:B------:R-:W-:Y:S01]  /*13e0*/  IMAD.MOV.U32 R114, RZ, RZ, 0x3f800000 ;  /* 0x3f800000ff727424 */ /* 0x000fe200078e00ff */
[----:B------:R-:W-:Y:S01]  /*13f0*/  LEA.HI.X.SX32 R137, R13, R18, 0x1, P2 ;  /* 0x000000120d897211 */ /* 0x000fe200010f0eff */
[----:B------:R-:W-:Y:S01]  /*1400*/  IMAD R13, R24, 0x2, R4 ;  /* 0x00000002180d7824 */ /* 0x000fe200078e0204 */
[C---:B------:R-:W-:Y:S01]  /*1410*/  LEA R134, P3, R14.reuse, R134, 0x1 ;  /* 0x000000860e867211 */ /* 0x040fe200078608ff */
[----:B------:R-:W-:Y:S01]  /*1420*/  IMAD.MOV.U32 R112, RZ, RZ, 0x3f800000 ;  /* 0x3f800000ff707424 */ /* 0x000fe200078e00ff */
[----:B------:R-:W-:Y:S01]  /*1430*/  LEA.HI.X.SX32 R143, R15, R18, 0x1, P0 ;  /* 0x000000120f8f7211 */ /* 0x000fe200000f0eff */
[----:B------:R-:W-:Y:S01]  /*1440*/  CS2R R56, SRZ ;  /* 0x0000000000387805 */ /* 0x000fe2000001ff00 */
[----:B------:R-:W-:Y:S01]  /*1450*/  LEA R162, P0, R5, R148, 0x1 ;  /* 0x0000009405a27211 */ /* 0x000fe200078008ff */
[----:B------:R-:W-:Y:S01]  /*1460*/  CS2R R58, SRZ ;  /* 0x00000000003a7805 */ /* 0x000fe2000001ff00 */
[-C--:B------:R-:W-:Y:S01]  /*1470*/  LEA.HI.X.SX32 R135, R14, R18.reuse, 0x1, P3 ;  /* 0x000000120e877211 */ /* 0x080fe200018f0eff */
[----:B------:R-:W-:Y:S01]  /*1480*/  CS2R R52, SRZ ;  /* 0x0000000000347805 */ /* 0x000fe2000001ff00 */
[----:B------:R-:W-:Y:S01]  /*1490*/  LEA R14, R24, R13, 0x1 ;  /* 0x0000000d180e7211 */ /* 0x000fe200078e08ff */
[----:B------:R-:W-:Y:S01]  /*14a0*/  CS2R R54, SRZ ;  /* 0x0000000000367805 */ /* 0x000fe2000001ff00 */
[----:B------:R-:W-:Y:S01]  /*14b0*/  LEA.HI.X.SX32 R139, R17, R18, 0x1, P1 ;  /* 0x00000012118b7211 */ /* 0x000fe200008f0eff */
[----:B------:R-:W-:Y:S01]  /*14c0*/  CS2R R80, SRZ ;  /* 0x0000000000507805 */ /* 0x000fe2000001ff00 */
[----:B------:R-:W-:Y:S01]  /*14d0*/  LEA R160, P1, R6, R148, 0x1 ;  /* 0x0000009406a07211 */ /* 0x000fe200078208ff */
[----:B------:R-:W-:Y:S01]  /*14e0*/  CS2R R82, SRZ ;  /* 0x0000000000527805 */ /* 0x000fe2000001ff00 */
[----:B------:R-:W-:Y:S01]  /*14f0*/  LEA.HI.X.SX32 R163, R5, R20, 0x1, P0 ;  /* 0x0000001405a37211 */ /* 0x000fe200000f0eff */
[----:B------:R-:W-:Y:S01]  /*1500*/  IMAD R5, R24, 0x2, R14 ;  /* 0x0000000218057824 */ /* 0x000fe200078e020e */
[C---:B------:R-:W-:Y:S01]  /*1510*/  LEA R158, P0, R3.reuse, R148, 0x1 ;  /* 0x00000094039e7211 */ /* 0x040fe200078008ff */
[----:B------:R-:W-:Y:S01]  /*1520*/  CS2R R84, SRZ ;  /* 0x0000000000547805 */ /* 0x000fe2000001ff00 */
[----:B------:R-:W-:Y:S01]  /*1530*/  LEA.HI.X.SX32 R161, R6, R20, 0x1, P1 ;  /* 0x0000001406a17211 */ /* 0x000fe200008f0eff */
[----:B------:R-:W-:Y:S01]  /*1540*/  IMAD.MOV.U32 R6, RZ, RZ, 0x3f800000 ;  /* 0x3f800000ff067424 */ /* 0x000fe200078e00ff */
[----:B------:R-:W-:Y:S01]  /*1550*/  LEA R156, P2, R4, R148, 0x1 ;  /* 0x00000094049c7211 */ /* 0x000fe200078408ff */
[----:B------:R-:W-:Y:S01]  /*1560*/  CS2R R86, SRZ ;  /* 0x0000000000567805 */ /* 0x000fe2000001ff00 */
[----:B------:R-:W-:Y:S01]  /*1570*/  LEA.HI.X.SX32 R159, R3, R20, 0x1, P0 ;  /* 0x00000014039f7211 */ /* 0x000fe200000f0eff */
[----:B------:R-:W-:Y:S01]  /*1580*/  IMAD R3, R24, 0x2, R5 ;  /* 0x0000000218037824 */ /* 0x000fe200078e0205 */
[-C--:B------:R-:W-:Y:S01]  /*1590*/  LEA R152, P1, R14, R148.reuse, 0x1 ;  /* 0x000000940e987211 */ /* 0x080fe200078208ff */
[----:B------:R-:W-:Y:S01]  /*15a0*/  CS2R R60, SRZ ;  /* 0x00000000003c7805 */ /* 0x000fe2000001ff00 */
[----:B------:R-:W-:Y:S01]  /*15b0*/  LOP3.LUT R12, R12, 0x10, R119, 0x78, !PT ;  /* 0x000000100c0c7812 */ /* 0x000fe200078e7877 */
[----:B------:R-:W-:Y:S01]  /*15c0*/  CS2R R62, SRZ ;  /* 0x00000000003e7805 */ /* 0x000fe2000001ff00 */
[----:B------:R-:W-:Y:S01]  /*15d0*/  LEA R154, P0, R13, R148, 0x1 ;  /* 0x000000940d9a7211 */ /* 0x000fe200078008ff */
[----:B------:R-:W-:Y:S01]  /*15e0*/  CS2R R72, SRZ ;  /* 0x0000000000487805 */ /* 0x000fe2000001ff00 */
[-C--:B------:R-:W-:Y:S01]  /*15f0*/  LEA.HI.X.SX32 R157, R4, R20.reuse, 0x1, P2 ;  /* 0x00000014049d7211 */ /* 0x080fe200010f0eff */
[----:B------:R-:W-:Y:S01]  /*1600*/  CS2R R74, SRZ ;  /* 0x00000000004a7805 */ /* 0x000fe2000001ff00 */
[----:B------:R-:W-:Y:S01]  /*1610*/  LEA.HI.X.SX32 R153, R14, R20, 0x1, P1 ;  /* 0x000000140e997211 */ /* 0x000fe200008f0eff */
[----:B------:R-:W-:Y:S01]  /*1620*/  CS2R R76, SRZ ;  /* 0x00000000004c7805 */ /* 0x000fe2000001ff00 */
[--C-:B------:R-:W-:Y:S01]  /*1630*/  SHF.R.S32.HI R23, RZ, 0x6, R0.reuse ;  /* 0x00000006ff177819 */ /* 0x100fe20000011400 */
[----:B------:R-:W-:Y:S01]  /*1640*/  CS2R R78, SRZ ;  /* 0x00000000004e7805 */ /* 0x000fe2000001ff00 */
[----:B------:R-:W-:Y:S01]  /*1650*/  LEA R12, R19, R12, 0x5 ;  /* 0x0000000c130c7211 */ /* 0x000fe200078e28ff */
[----:B------:R-:W-:Y:S01]  /*1660*/  UMOV UR6, URZ ;  /* 0x0000003f00067c82 */ /* 0x000fe20008000000 */
[----:B------:R-:W-:Y:S01]  /*1670*/  LEA.HI.X.SX32 R155, R13, R20, 0x1, P0 ;  /* 0x000000140d9b7211 */ /* 0x000fe200000f0eff */
[----:B------:R-:W-:Y:S01]  /*1680*/  UMOV UR7, URZ ;  /* 0x0000003f00077c82 */ /* 0x000fe20008000000 */
[----:B------:R-:W-:Y:S01]  /*1690*/  SHF.R.U32.HI R4, RZ, 0x3, R0 ;  /* 0x00000003ff047819 */ /* 0x000fe20000011600 */
[----:B------:R-:W-:Y:S01]  /*16a0*/  UMOV UR4, URZ ;  /* 0x0000003f00047c82 */ /* 0x000fe20008000000 */
[----:B------:R-:W-:-:S02]  /*16b0*/  LEA.HI R14, R121, 0x10, RZ, 0x1e ;  /* 0x00000010790e7811 */ /* 0x000fc400078ff0ff */
[C---:B------:R-:W-:Y:S02]  /*16c0*/  LEA.HI R16, R121.reuse, 0x20, RZ, 0x1e ;  /* 0x0000002079107811 */ /* 0x040fe400078ff0ff */
[----:B------:R-:W-:Y:S02]  /*16d0*/  LEA.HI R18, R121, 0x30, RZ, 0x1e ;  /* 0x0000003079127811 */ /* 0x000fe400078ff0ff */
[----:B------:R-:W-:Y:S01]  /*16e0*/  LEA R150, P2, R5, R148, 0x1 ;  /* 0x0000009405967211 */ /* 0x000fe200078408ff */
[----:B------:R-:W-:Y:S01]  /*16f0*/  IMAD.SHL.U32 R22, R16, 0x8, RZ ;  /* 0x0000000810167824 */ /* 0x000fe200078e00ff */
[C---:B------:R-:W-:Y:S01]  /*1700*/  LEA.HI R13, R121.reuse, 0x8, RZ, 0x1e ;  /* 0x00000008790d7811 */ /* 0x040fe200078ff0ff */
[----:B------:R-:W-:Y:S01]  /*1710*/  IMAD.SHL.U32 R24, R18, 0x8, RZ ;  /* 0x0000000812187824 */ /* 0x000fe200078e00ff */
[C---:B------:R-:W-:Y:S02]  /*1720*/  LEA.HI R15, R121.reuse, 0x18, RZ, 0x1e ;  /* 0x00000018790f7811 */ /* 0x040fe400078ff0ff */
[----:B------:R-:W-:-:S02]  /*1730*/  LEA.HI R17, R121, 0x28, RZ, 0x1e ;  /* 0x0000002879117811 */ /* 0x000fc400078ff0ff */
[----:B------:R-:W-:Y:S02]  /*1740*/  LEA.HI R19, R121, 0x38, RZ, 0x1e ;  /* 0x0000003879137811 */ /* 0x000fe400078ff0ff */
[----:B------:R-:W-:Y:S02]  /*1750*/  LEA R148, P3, R3, R148, 0x1 ;  /* 0x0000009403947211 */ /* 0x000fe400078608ff */
[----:B------:R-:W-:Y:S02]  /*1760*/  SGXT R23, R23, 0x1 ;  /* 0x000000011717781a */ /* 0x000fe40000000200 */
[----:B------:R-:W-:Y:S01]  /*1770*/  LOP3.LUT R45, R4, 0x4, RZ, 0xc0, !PT ;  /* 0x00000004042d7812 */ /* 0x000fe200078ec0ff */
[----:B------:R-:W-:Y:S01]  /*1780*/  IMAD.SHL.U32 R4, R14, 0x8, RZ ;  /* 0x000000080e047824 */ /* 0x000fe200078e00ff */
[----:B------:R-:W-:Y:S02]  /*1790*/  SHF.L.U32 R38, R13, 0x3, RZ ;  /* 0x000000030d267819 */ /* 0x000fe400000006ff */
[----:B------:R-:W-:-:S02]  /*17a0*/  SHF.L.U32 R40, R15, 0x3, RZ ;  /* 0x000000030f287819 */ /* 0x000fc400000006ff */
[----:B------:R-:W-:Y:S01]  /*17b0*/  SHF.L.U32 R42, R17, 0x3, RZ ;  /* 0x00000003112a7819 */ /* 0x000fe200000006ff */
[----:B------:R-:W-:Y:S01]  /*17c0*/  IMAD.IADD R38, R45, 0x1, R38 ;  /* 0x000000012d267824 */ /* 0x000fe200078e0226 */
[----:B------:R-:W-:Y:S01]  /*17d0*/  SHF.L.U32 R44, R19, 0x3, RZ ;  /* 0x00000003132c7819 */ /* 0x000fe200000006ff */
[----:B------:R-:W-:Y:S01]  /*17e0*/  IMAD.IADD R40, R45, 0x1, R40 ;  /* 0x000000012d287824 */ /* 0x000fe200078e0228 */
[-C--:B------:R-:W-:Y:S01]  /*17f0*/  LEA.HI.X.SX32 R151, R5, R20.reuse, 0x1, P2 ;  /* 0x0000001405977211 */ /* 0x080fe200010f0eff */
[----:B------:R-:W-:Y:S01]  /*1800*/  IMAD.IADD R42, R45, 0x1, R42 ;  /* 0x000000012d2a7824 */ /* 0x000fe200078e022a */
[----:B------:R-:W-:Y:S01]  /*1810*/  LEA.HI.X.SX32 R149, R3, R20, 0x1, P3 ;  /* 0x0000001403957211 */ /* 0x000fe200018f0eff */
[----:B------:R-:W-:Y:S01]  /*1820*/  IMAD.IADD R44, R45, 0x1, R44 ;  /* 0x000000012d2c7824 */ /* 0x000fe200078e022c */
[C---:B------:R-:W-:Y:S01]  /*1830*/  LOP3.LUT P0, RZ, R0.reuse, 0x3, RZ, 0xc0, !PT ;  /* 0x0000000300ff7812 */ /* 0x040fe2000780c0ff */
[----:B------:R-:W-:Y:S01]  /*1840*/  IMAD.MOV.U32 R3, RZ, RZ, 0x3f800000 ;  /* 0x3f800000ff037424 */ /* 0x000fe200078e00ff */
[----:B------:R-:W-:-:S02]  /*1850*/  LOP3.LUT P1, RZ, R0, 0x1, RZ, 0xc0, !PT ;  /* 0x0000000100ff7812 */ /* 0x000fc4000782c0ff */
[----:B------:R-:W-:Y:S02]  /*1860*/  SHF.L.U32 R20, R121, 0x1, RZ ;  /* 0x0000000179147819 */ /* 0x000fe400000006ff */
[----:B------:R-:W-:Y:S02]  /*1870*/  LOP3.LUT R37, R37, UR9, RZ, 0x3c, !PT ;  /* 0x0000000925257c12 */ /* 0x000fe4000f8e3cff */
[----:B------:R-:W-:Y:S02]  /*1880*/  LOP3.LUT R46, R23, 0x90, RZ, 0xc0, !PT ;  /* 0x00000090172e7812 */ /* 0x000fe400078ec0ff */
[C---:B------:R-:W-:Y:S02]  /*1890*/  IADD3 R39, R45.reuse, R4, RZ ;  /* 0x000000042d277210 */ /* 0x040fe40007ffe0ff */
[C---:B------:R-:W-:Y:S02]  /*18a0*/  IADD3 R41, R45.reuse, R22, RZ ;  /* 0x000000162d297210 */ /* 0x040fe40007ffe0ff */
[----:B------:R-:W-:-:S02]  /*18b0*/  IADD3 R43, R45, R24, RZ ;  /* 0x000000182d2b7210 */ /* 0x000fc40007ffe0ff */
[----:B------:R-:W-:Y:S02]  /*18c0*/  ISETP.GE.U32.AND P6, PT, R122, 0x80, PT ;  /* 0x000000807a00780c */ /* 0x000fe40003fc6070 */
[----:B------:R-:W-:Y:S02]  /*18d0*/  MOV R129, 0xff800000 ;  /* 0xff80000000817802 */ /* 0x000fe40000000f00 */
[----:B------:R-:W-:Y:S02]  /*18e0*/  MOV R126, 0xff800000 ;  /* 0xff800000007e7802 */ /* 0x000fe40000000f00 */
[----:B------:R-:W-:Y:S02]  /*18f0*/  MOV R123, 0xff800000 ;  /* 0xff800000007b7802 */ /* 0x000fe40000000f00 */
[----:B------:R-:W-:Y:S02]  /*1900*/  MOV R113, 0x3f800000 ;  /* 0x3f80000000717802 */ /* 0x000fe40000000f00 */
[----:B------:R-:W-:-:S02]  /*1910*/  MOV R5, 0x3f800000 ;  /* 0x3f80000000057802 */ /* 0x000fc40000000f00 */
[C---:B------:R-:W-:Y:S02]  /*1920*/  ISETP.LT.U32.AND P0, PT, R122.reuse, 0x40, !P0 ;  /* 0x000000407a00780c */ /* 0x040fe40004701070 */
[----:B------:R-:W-:Y:S02]  /*1930*/  ISETP.LT.U32.AND P1, PT, R122, 0x80, !P1 ;  /* 0x000000807a00780c */ /* 0x000fe40004f21070 */
[----:B------:R-:W-:Y:S02]  /*1940*/  IADD3 R45, R20, R45, RZ ;  /* 0x0000002d142d7210 */ /* 0x000fe40007ffe0ff */
[----:B------:R-:W-:Y:S02]  /*1950*/  LOP3.LUT R46, R46, 0x17e, R119, 0x78, !PT ;  /* 0x0000017e2e2e7812 */ /* 0x000fe400078e7877 */
[C---:B------:R-:W-:Y:S02]  /*1960*/  LOP3.LUT R47, R37.reuse, 0x20, RZ, 0x3c, !PT ;  /* 0x00000020252f7812 */ /* 0x040fe400078e3cff */
[----:B------:R-:W-:-:S02]  /*1970*/  LOP3.LUT R4, R37, 0x40, RZ, 0x3c, !PT ;  /* 0x0000004025047812 */ /* 0x000fc400078e3cff */
[----:B------:R-:W-:Y:S02]  /*1980*/  LOP3.LUT R22, R37, 0x60, RZ, 0x3c, !PT ;  /* 0x0000006025167812 */ /* 0x000fe400078e3cff */
[C---:B------:R-:W-:Y:S02]  /*1990*/  LOP3.LUT R23, R8.reuse, 0x20, RZ, 0x3c, !PT ;  /* 0x0000002008177812 */ /* 0x040fe400078e3cff */
[C---:B------:R-:W-:Y:S02]  /*19a0*/  LOP3.LUT R24, R8.reuse, 0x40, RZ, 0x3c, !PT ;  /* 0x0000004008187812 */ /* 0x040fe400078e3cff */
[----:B------:R-:W-:Y:S02]  /*19b0*/  LOP3.LUT R25, R8, 0x60, RZ, 0x3c, !PT ;  /* 0x0000006008197812 */ /* 0x000fe400078e3cff */
[----:B------:R-:W-:Y:S02]  /*19c0*/  LOP3.LUT R26, R9, 0x40, RZ, 0x3c, !PT ;  /* 0x00000040091a7812 */ /* 0x000fe400078e3cff */
[----:B------:R-:W-:-:S02]  /*19d0*/  LOP3.LUT R27, R27, 0x10, R0, 0x78, !PT ;  /* 0x000000101b1b7812 */ /* 0x000fc400078e7800 */
[----:B------:R-:W-:Y:S02]  /*19e0*/  LEA.HI R10, R21, R10, RZ, 0x1e ;  /* 0x0000000a150a7211 */ /* 0x000fe400078ff0ff */
[----:B------:R-:W-:Y:S02]  /*19f0*/  LEA.HI R21, R121, UR5, RZ, 0x1e ;  /* 0x0000000579157c11 */ /* 0x000fe4000f8ff0ff */
[----:B------:R-:W-:Y:S02]  /*1a00*/  IADD3 R30, R19, UR5, RZ ;  /* 0x00000005131e7c10 */ /* 0x000fe4000fffe0ff */
[----:B------:R-:W-:Y:S02]  /*1a10*/  IADD3 R31, R18, UR5, RZ ;  /* 0x00000005121f7c10 */ /* 0x000fe4000fffe0ff */
[----:B------:R-:W-:Y:S02]  /*1a20*/  IADD3 R32, R17, UR5, RZ ;  /* 0x0000000511207c10 */ /* 0x000fe4000fffe0ff */
[----:B------:R-:W-:-:S02]  /*1a30*/  IADD3 R33, R16, UR5, RZ ;  /* 0x0000000510217c10 */ /* 0x000fc4000fffe0ff */
[----:B------:R-:W-:Y:S02]  /*1a40*/  IADD3 R34, R15, UR5, RZ ;  /* 0x000000050f227c10 */ /* 0x000fe4000fffe0ff */
[----:B------:R-:W-:Y:S02]  /*1a50*/  IADD3 R35, R14, UR5, RZ ;  /* 0x000000050e237c10 */ /* 0x000fe4000fffe0ff */
[----:B------:R-:W-:Y:S01]  /*1a60*/  IADD3 R36, R13, UR5, RZ ;  /* 0x000000050d247c10 */ /* 0x000fe2000fffe0ff */
[----:B------:R-:W-:Y:S02]  /*1a70*/  UMOV UR5, URZ ;  /* 0x0000003f00057c82 */ /* 0x000fe40008000000 */
.L_x_1:
[----:B------:R-:W-:Y:S01]  /*1a80*/  IMAD.U32 R65, RZ, RZ, UR4 ;  /* 0x00000004ff417e24 */ /* 0x000fe2000f8e00ff */
[----:B------:R-:W-:Y:S01]  /*1a90*/  MOV R67, UR4 ;  /* 0x0000000400437c02 */ /* 0x000fe20008000f00 */
[----:B------:R-:W-:Y:S01]  /*1aa0*/  IMAD.U32 R89, RZ, RZ, UR4 ;  /* 0x00000004ff597e24 */ /* 0x000fe2000f8e00ff */
[----:B------:R-:W-:Y:S01]  /*1ab0*/  MOV R91, UR4 ;  /* 0x00000004005b7c02 */ /* 0x000fe20008000f00 */
[----:B------:R-:W-:Y:S01]  /*1ac0*/  IMAD.U32 R93, RZ, RZ, UR4 ;  /* 0x00000004ff5d7e24 */ /* 0x000fe2000f8e00ff */
[----:B------:R-:W-:Y:S01]  /*1ad0*/  MOV R71, UR4 ;  /* 0x0000000400477c02 */ /* 0x000fe20008000f00 */
[----:B------:R-:W-:Y:S01]  /*1ae0*/  IMAD.U32 R69, RZ, RZ, UR4 ;  /* 0x00000004ff457e24 */ /* 0x000fe2000f8e00ff */
[----:B------:R-:W-:Y:S01]  /*1af0*/  MOV R95, UR4 ;  /* 0x00000004005f7c02 */ /* 0x000fe20008000f00 */
[----:B------:R-:W-:-:S04]  /*1b00*/  IMAD.WIDE R64, R65, 0x2, R162 ;  /* 0x0000000241407825 */ /* 0x000fc800078e02a2 */
[----:B------:R-:W-:Y:S02]  /*1b10*/  IMAD.WIDE R66, R67, 0x2, R160 ;  /* 0x0000000243427825 */ /* 0x000fe400078e02a0 */
[----:B------:R-:W2:Y:S02]  /*1b20*/  LDG.E.U16 R64, [R64.64] ;  /* 0x0000000e40407981 */ /* 0x000ea4000c1e1500 */
[----:B------:R-:W-:Y:S02]  /*1b30*/  IMAD.WIDE R88, R89, 0x2, R154 ;  /* 0x0000000259587825 */ /* 0x000fe400078e029a */
[----:B------:R-:W3:Y:S02]  /*1b40*/  LDG.E.U16 R66, [R66.64] ;  /* 0x0000000e42427981 */ /* 0x000ee4000c1e1500 */
[----:B------:R-:W-:Y:S02]  /*1b50*/  IMAD.WIDE R90, R91, 0x2, R152 ;  /* 0x000000025b5a7825 */ /* 0x000fe400078e0298 */
[----:B------:R-:W4:Y:S02]  /*1b60*/  LDG.E.U16 R104, [R88.64] ;  /* 0x0000000e58687981 */ /* 0x000f24000c1e1500 */
[----:B------:R-:W-:-:S02]  /*1b70*/  IMAD.WIDE R92, R93, 0x2, R150 ;  /* 0x000000025d5c7825 */ /* 0x000fc400078e0296 */
[----:B------:R-:W5:Y:S02]  /*1b80*/  LDG.E.U16 R106, [R90.64] ;  /* 0x0000000e5a6a7981 */ /* 0x000f64000c1e1500 */
[----:B------:R-:W-:Y:S02]  /*1b90*/  IMAD.WIDE R68, R69, 0x2, R158 ;  /* 0x0000000245447825 */ /* 0x000fe400078e029e */
[----:B------:R-:W5:Y:S02]  /*1ba0*/  LDG.E.U16 R93, [R92.64] ;  /* 0x0000000e5c5d7981 */ /* 0x000f64000c1e1500 */
[----:B------:R-:W-:Y:S02]  /*1bb0*/  IMAD.WIDE R70, R71, 0x2, R156 ;  /* 0x0000000247467825 */ /* 0x000fe400078e029c */
[----:B------:R-:W5:Y:S02]  /*1bc0*/  LDG.E.U16 R105, [R68.64] ;  /* 0x0000000e44697981 */ /* 0x000f64000c1e1500 */
[----:B------:R-:W-:-:S02]  /*1bd0*/  IMAD.WIDE R94, R95, 0x2, R148 ;  /* 0x000000025f5e7825 */ /* 0x000fc400078e0294 */
[----:B------:R-:W5:Y:S04]  /*1be0*/  LDG.E.U16 R107, [R70.64] ;  /* 0x0000000e466b7981 */ /* 0x000f68000c1e1500 */
[----:B------:R-:W5:Y:S04]  /*1bf0*/  LDG.E.U16 R109, [R94.64] ;  /* 0x0000000e5e6d7981 */ /* 0x000f68000c1e1500 */
[----:B------:R-:W-:Y:S06]  /*1c00*/  BAR.SYNC.DEFER_BLOCKING 0x0 ;  /* 0x0000000000007b1d */ /* 0x000fec0000010000 */
[----:B--2---:R-:W-:Y:S04]  /*1c10*/  STS.U16 [R37+0x4000], R64 ;  /* 0x0040004025007388 */ /* 0x004fe80000000400 */
[----:B----4-:R-:W-:Y:S04]  /*1c20*/  STS.U16 [R37+0x4800], R104 ;  /* 0x0048006825007388 */ /* 0x010fe80000000400 */
[----:B---3--:R-:W-:Y:S04]  /*1c30*/  STS.U16 [R47+0x4200], R66 ;  /* 0x004200422f007388 */ /* 0x008fe80000000400 */
[----:B-----5:R-:W-:Y:S04]  /*1c40*/  STS.U16 [R47+0x4a00], R106 ;  /* 0x004a006a2f007388 */ /* 0x020fe80000000400 */
[----:B------:R-:W-:Y:S04]  /*1c50*/  STS.U16 [R4+0x4400], R105 ;  /* 0x0044006904007388 */ /* 0x000fe80000000400 */
[----:B------:R-:W-:Y:S04]  /*1c60*/  STS.U16 [R4+0x4c00], R93 ;  /* 0x004c005d04007388 */ /* 0x000fe80000000400 */
[----:B------:R-:W-:Y:S04]  /*1c70*/  STS.U16 [R22+0x4600], R107 ;  /* 0x0046006b16007388 */ /* 0x000fe80000000400 */
[----:B------:R-:W-:Y:S04]  /*1c80*/  STS.U16 [R22+0x4e00], R109 ;  /* 0x004e006d16007388 */ /* 0x000fe80000000400 */
[----:B------:R-:W-:Y:S06]  /*1c90*/  BAR.SYNC.DEFER_BLOCKING 0x0 ;  /* 0x0000000000007b1d */ /* 0x000fec0000010000 */
[----:B------:R-:W-:Y:S04]  /*1ca0*/  LDSM.16.MT88.4 R88, [R8] ;  /* 0x000000000858783b */ /* 0x000fe80000004200 */
[----:B------:R-:W0:Y:S04]  /*1cb0*/  LDSM.16.M88.4 R100, [R9+0x4000] ;  /* 0x004000000964783b */ /* 0x000e280000000200 */
[----:B------:R-:W1:Y:S04]  /*1cc0*/  LDSM.16.MT88.4 R96, [R8+0x800] ;  /* 0x000800000860783b */ /* 0x000e680000004200 */
[----:B------:R-:W2:Y:S04]  /*1cd0*/  LDSM.16.MT88.4 R68, [R23] ;  /* 0x000000001744783b */ /* 0x000ea80000004200 */
[----:B------:R-:W3:Y:S04]  /*1ce0*/  LDSM.16.MT88.4 R64, [R24] ;  /* 0x000000001840783b */ /* 0x000ee80000004200 */
[----:B------:R-:W4:Y:S04]  /*1cf0*/  LDSM.16.MT88.4 R92, [R23+0x800] ;  /* 0x00080000175c783b */ /* 0x000f280000004200 */
[----:B------:R-:W-:Y:S04]  /*1d00*/  LDSM.16.MT88.4 R104, [R25] ;  /* 0x000000001968783b */ /* 0x000fe80000004200 */
[----:B------:R-:W-:Y:S01]  /*1d10*/  LDSM.16.MT88.4 R108, [R25+0x800] ;  /* 0x00080000196c783b */ /* 0x000fe20000004200 */
[----:B0-----:R-:W-:Y:S11]  /*1d20*/  HMMA.16816.F32.BF16 R88, R88, R100, RZ ;  /* 0x000000645858723c */ /* 0x001ff600000418ff */
[----:B------:R-:W-:Y:S11]  /*1d30*/  @!UPT UIADD3 URZ, URZ, URZ, URZ ;  /* 0x0000003f3f3ff290 */ /* 0x000ff6000fffe03f */
[----:B------:R-:W-:Y:S02]  /*1d40*/  @!UPT UIADD3 URZ, URZ, URZ, URZ ;  /* 0x0000003f3f3ff290 */ /* 0x000fe4000fffe03f */
[----:B-1----:R-:W-:Y:S01]  /*1d50*/  HMMA.16816.F32.BF16 R96, R96, R102, R88 ;  /* 0x000000666060723c */ /* 0x002fe20000041858 */
[----:B------:R-:W0:Y:S07]  /*1d60*/  LDSM.16.MT88.4 R88, [R24+0x800] ;  /* 0x000800001858783b */ /* 0x000e2e0000004200 */
[-C--:B--2---:R-:W-:Y:S08]  /*1d70*/  HMMA.16816.F32.BF16 R68, R68, R100.reuse, RZ ;  /* 0x000000644444723c */ /* 0x084ff000000418ff */
[----:B---3--:R-:W-:Y:S11]  /*1d80*/  HMMA.16816.F32.BF16 R64, R64, R100, RZ ;  /* 0x000000644040723c */ /* 0x008ff600000418ff */
[----:B------:R-:W-:Y:S05]  /*1d90*/  @!UPT UIADD3 URZ, URZ, URZ, URZ ;  /* 0x0000003f3f3ff290 */ /* 0x000fea000fffe03f */
[-C--:B----4-:R-:W-:Y:S01]  /*1da0*/  HMMA.16816.F32.BF16 R68, R92, R102.reuse, R68 ;  /* 0x000000665c44723c */ /* 0x090fe20000041844 */
[----:B------:R-:W-:Y:S07]  /*1db0*/  LDSM.16.MT88.4 R92, [R8+0x1000] ;  /* 0x00100000085c783b */ /* 0x000fee0000004200 */
[----:B0-----:R-:W-:Y:S01]  /*1dc0*/  HMMA.16816.F32.BF16 R88, R88, R102, R64 ;  /* 0x000000665858723c */ /* 0x001fe20000041840 */
[----:B------:R-:W0:Y:S07]  /*1dd0*/  LDSM.16.M88.4 R64, [R26+0x4000] ;  /* 0x004000001a40783b */ /* 0x000e2e0000000200 */
[----:B------:R-:W-:Y:S11]  /*1de0*/  HMMA.16816.F32.BF16 R104, R104, R100, RZ ;  /* 0x000000646868723c */ /* 0x000ff600000418ff */
[----:B------:R-:W-:Y:S11]  /*1df0*/  @!UPT UIADD3 URZ, URZ, URZ, URZ ;  /* 0x0000003f3f3ff290 */ /* 0x000ff6000fffe03f */
[----:B------:R-:W-:Y:S02]  /*1e00*/  @!UPT UIADD3 URZ, URZ, URZ, URZ ;  /* 0x0000003f3f3ff290 */ /* 0x000fe4000fffe03f */
[----:B------:R-:W-:Y:S01]  /*1e10*/  HMMA.16816.F32.BF16 R104, R108, R102, R104 ;  /* 0x000000666c68723c */ /* 0x000fe20000041868 */
[----:B------:R-:W1:Y:S04]  /*1e20*/  LDSM.16.MT88.4 R100, [R23+0x1000] ;  /* 0x001000001764783b */ /* 0x000e680000004200 */
[----:B------:R-:W-:Y:S03]  /*1e30*/  LDSM.16.MT88.4 R108, [R23+0x1800] ;  /* 0x00180000176c783b */ /* 0x000fe60000004200 */
[-C--:B0-----:R-:W-:Y:S01]  /*1e40*/  HMMA.16816.F32.BF16 R92, R92, R64.reuse, R96 ;  /* 0x000000405c5c723c */ /* 0x081fe20000041860 */
[----:B------:R-:W0:Y:S07]  /*1e50*/  LDSM.16.MT88.4 R96, [R24+0x1000] ;  /* 0x001000001860783b */ /* 0x000e2e0000004200 */
[-C--:B-1----:R-:W-:Y:S01]  /*1e60*/  HMMA.16816.F32.BF16 R68, R100, R64.reuse, R68 ;  /* 0x000000406444723c */ /* 0x082fe20000041844 */
[----:B------:R-:W1:Y:S07]  /*1e70*/  LDSM.16.MT88.4 R100, [R25+0x1000] ;  /* 0x001000001964783b */ /* 0x000e6e0000004200 */
[-C--:B0-----:R-:W-:Y:S01]  /*1e80*/  HMMA.16816.F32.BF16 R88, R96, R64.reuse, R88 ;  /* 0x000000406058723c */ /* 0x081fe20000041858 */
[----:B------:R-:W0:Y:S07]  /*1e90*/  LDSM.16.MT88.4 R96, [R8+0x1800] ;  /* 0x001800000860783b */ /* 0x000e2e0000004200 */
[----:B-1----:R-:W-:Y:S01]  /*1ea0*/  HMMA.16816.F32.BF16 R104, R100, R64, R104 ;  /* 0x000000406468723c */ /* 0x002fe20000041868 */
[----:B------:R-:W1:Y:S07]  /*1eb0*/  LDSM.16.MT88.4 R100, [R24+0x1800] ;  /* 0x001800001864783b */ /* 0x000e6e0000004200 */
[-C--:B0-----:R-:W-:Y:S01]  /*1ec0*/  HMMA.16816.F32.BF16 R92, R96, R66.reuse, R92 ;  /* 0x00000042605c723c */ /* 0x081fe2000004185c */
[----:B------:R-:W0:Y:S07]  /*1ed0*/  LDSM.16.MT88.4 R96, [R25+0x1800] ;  /* 0x001800001960783b */ /* 0x000e2e0000004200 */
[-C--:B------:R-:W-:Y:S01]  /*1ee0*/  HMMA.16816.F32.BF16 R68, R108, R66.reuse, R68 ;  /* 0x000000426c44723c */ /* 0x080fe20000041844 */
[----:B------:R-:W-:Y:S07]  /*1ef0*/  LDSM.16.MT88.4 R108, [R8+0x2800] ;  /* 0x00280000086c783b */ /* 0x000fee0000004200 */
[-C--:B-1----:R-:W-:Y:S01]  /*1f00*/  HMMA.16816.F32.BF16 R88, R100, R66.reuse, R88 ;  /* 0x000000426458723c */ /* 0x082fe20000041858 */
[----:B------:R-:W-:Y:S07]  /*1f10*/  LDSM.16.MT88.4 R100, [R23+0x2000] ;  /* 0x002000001764783b */ /* 0x000fee0000004200 */
[----:B0-----:R-:W-:Y:S01]  /*1f20*/  HMMA.16816.F32.BF16 R96, R96, R66, R104 ;  /* 0x000000426060723c */ /* 0x001fe20000041868 */
[----:B------:R-:W-:Y:S04]  /*1f30*/  LDSM.16.MT88.4 R104, [R8+0x2000] ;  /* 0x002000000868783b */ /* 0x000fe80000004200 */
[----:B------:R-:W0:Y:S03]  /*1f40*/  LDSM.16.M88.4 R64, [R9+0x4080] ;  /* 0x004080000940783b */ /* 0x000e260000000200 */
[-C--:B0-----:R-:W-:Y:S01]  /*1f50*/  HMMA.16816.F32.BF16 R92, R104, R64.reuse, R92 ;  /* 0x00000040685c723c */ /* 0x081fe2000004185c */
[----:B------:R-:W0:Y:S07]  /*1f60*/  LDSM.16.MT88.4 R104, [R24+0x2000] ;  /* 0x002000001868783b */ /* 0x000e2e0000004200 */
[-C--:B------:R-:W-:Y:S01]  /*1f70*/  HMMA.16816.F32.BF16 R68, R100, R64.reuse, R68 ;  /* 0x000000406444723c */ /* 0x080fe20000041844 */
[----:B------:R-:W1:Y:S07]  /*1f80*/  LDSM.16.MT88.4 R100, [R25+0x2000] ;  /* 0x002000001964783b */ /* 0x000e6e0000004200 */
[-C--:B0-----:R-:W-:Y:S01]  /*1f90*/  HMMA.16816.F32.BF16 R88, R104, R64.reuse, R88 ;  /* 0x000000406858723c */ /* 0x081fe20000041858 */
[----:B------:R-:W0:Y:S07]  /*1fa0*/  LDSM.16.MT88.4 R104, [R23+0x2800] ;  /* 0x002800001768783b */ /* 0x000e2e0000004200 */
[----:B-1----:R-:W-:Y:S01]  /*1fb0*/  HMMA.16816.F32.BF16 R96, R100, R64, R96 ;  /* 0x000000406460723c */ /* 0x002fe20000041860 */
[----:B------:R-:W1:Y:S07]  /*1fc0*/  LDSM.16.MT88.4 R100, [R24+0x2800] ;  /* 0x002800001864783b */ /* 0x000e6e0000004200 */
[-C--:B------:R-:W-:Y:S01]  /*1fd0*/  HMMA.16816.F32.BF16 R92, R108, R66.reuse, R92 ;  /* 0x000000426c5c723c */ /* 0x080fe2000004185c */
[----:B------:R-:W2:Y:S07]  /*1fe0*/  LDSM.16.MT88.4 R108, [R25+0x2800] ;  /* 0x00280000196c783b */ /* 0x000eae0000004200 */
[-C--:B0-----:R-:W-:Y:S01]  /*1ff0*/  HMMA.16816.F32.BF16 R68, R104, R66.reuse, R68 ;  /* 0x000000426844723c */ /* 0x081fe20000041844 */
[----:B------:R-:W-:Y:S07]  /*2000*/  LDSM.16.MT88.4 R104, [R8+0x3000] ;  /* 0x003000000868783b */ /* 0x000fee0000004200 */
[-C--:B-1----:R-:W-:Y:S01]  /*2010*/  HMMA.16816.F32.BF16 R100, R100, R66.reuse, R88 ;  /* 0x000000426464723c */ /* 0x082fe20000041858 */
[----:B------:R-:W0:Y:S07]  /*2020*/  LDSM.16.M88.4 R88, [R26+0x4080] ;  /* 0x004080001a58783b */ /* 0x000e2e0000000200 */
[----:B--2---:R-:W-:Y:S01]  /*2030*/  HMMA.16816.F32.BF16 R96, R108, R66, R96 ;  /* 0x000000426c60723c */ /* 0x004fe20000041860 */
[----:B------:R-:W1:Y:S04]  /*2040*/  LDSM.16.MT88.4 R64, [R24+0x3000] ;  /* 0x003000001840783b */ /* 0x000e680000004200 */
[----:B------:R-:W-:Y:S03]  /*2050*/  LDSM.16.MT88.4 R108, [R25+0x3800] ;  /* 0x00380000196c783b */ /* 0x000fe60000004200 */
[-C--:B0-----:R-:W-:Y:S01]  /*2060*/  HMMA.16816.F32.BF16 R92, R104, R88.reuse, R92 ;  /* 0x00000058685c723c */ /* 0x081fe2000004185c */
[----:B------:R-:W0:Y:S07]  /*2070*/  LDSM.16.MT88.4 R104, [R23+0x3000] ;  /* 0x003000001768783b */ /* 0x000e2e0000004200 */
[-C--:B-1----:R-:W-:Y:S01]  /*2080*/  HMMA.16816.F32.BF16 R100, R64, R88.reuse, R100 ;  /* 0x000000584064723c */ /* 0x082fe20000041864 */
[----:B------:R-:W1:Y:S07]  /*2090*/  LDSM.16.MT88.4 R64, [R8+0x3800] ;  /* 0x003800000840783b */ /* 0x000e6e0000004200 */
[----:B0-----:R-:W-:Y:S01]  /*20a0*/  HMMA.16816.F32.BF16 R68, R104, R88, R68 ;  /* 0x000000586844723c */ /* 0x001fe20000041844 */
[----:B------:R-:W0:Y:S07]  /*20b0*/  LDSM.16.MT88.4 R104, [R25+0x3000] ;  /* 0x003000001968783b */ /* 0x000e2e0000004200 */
[----:B-1----:R-:W-:Y:S01]  /*20c0*/  HMMA.16816.F32.BF16 R92, R64, R90, R92 ;  /* 0x0000005a405c723c */ /* 0x002fe2000004185c */
[----:B------:R-:W1:Y:S07]  /*20d0*/  LDSM.16.MT88.4 R64, [R23+0x3800] ;  /* 0x003800001740783b */ /* 0x000e6e0000004200 */
[----:B0-----:R-:W-:Y:S01]  /*20e0*/  HMMA.16816.F32.BF16 R96, R104, R88, R96 ;  /* 0x000000586860723c */ /* 0x001fe20000041860 */
[----:B------:R-:W0:Y:S07]  /*20f0*/  LDSM.16.MT88.4 R104, [R24+0x3800] ;  /* 0x003800001868783b */ /* 0x000e2e0000004200 */
[----:B-1----:R-:W-:Y:S07]  /*2100*/  HMMA.16816.F32.BF16 R64, R64, R90, R68 ;  /* 0x0000005a4040723c */ /* 0x002fee0000041844 */
[----:B------:R-:W-:Y:S01]  /*2110*/  IADD3 R69, P2, R10, UR6, RZ ;  /* 0x000000060a457c10 */ /* 0x000fe2000ff5e0ff */
[----:B------:R-:W-:-:S03]  /*2120*/  FMUL R93, R93, c[0x0][0x188] ;  /* 0x000062005d5d7a20 */ /* 0x000fc60000400000 */
[CC--:B------:R-:W-:Y:S01]  /*2130*/  ISETP.GE.U32.AND P3, PT, R69.reuse, R21.reuse, PT ;  /* 0x000000154500720c */ /* 0x0c0fe20003f66070 */
[----:B------:R-:W-:Y:S01]  /*2140*/  IMAD.X R70, RZ, RZ, UR7, P2 ;  /* 0x00000007ff467e24 */ /* 0x000fe200090e06ff */
[----:B------:R-:W-:-:S04]  /*2150*/  ISETP.GT.U32.AND P4, PT, R69, R21, PT ;  /* 0x000000154500720c */ /* 0x000fc80003f84070 */
[----:B------:R-:W-:Y:S01]  /*2160*/  ISETP.GE.U32.AND.EX P3, PT, R70, RZ, PT, P3 ;  /* 0x000000ff4600720c */ /* 0x000fe20003f66130 */
[----:B------:R-:W-:Y:S01]  /*2170*/  FMUL R92, R92, c[0x0][0x188] ;  /* 0x000062005c5c7a20 */ /* 0x000fe20000400000 */
[----:B------:R-:W-:Y:S02]  /*2180*/  ISETP.GT.U32.AND.EX P4, PT, R70, RZ, PT, P4 ;  /* 0x000000ff4600720c */ /* 0x000fe40003f84140 */
[----:B------:R-:W-:-:S03]  /*2190*/  ISETP.GT.U32.AND P2, PT, R69, R36, PT ;  /* 0x000000244500720c */ /* 0x000fc60003f44070 */
[----:B------:R-:W-:Y:S01]  /*21a0*/  FMUL R64, R64, c[0x0][0x188] ;  /* 0x0000620040407a20 */ /* 0x000fe20000400000 */
[----:B0-----:R-:W-:Y:S07]  /*21b0*/  HMMA.16816.F32.BF16 R100, R104, R90, R100 ;  /* 0x0000005a6864723c */ /* 0x001fee0000041864 */
[----:B------:R-:W-:Y:S02]  /*21c0*/  FSEL R105, R93, -INF , !P3 ;  /* 0xff8000005d697808 */ /* 0x000fe40005800000 */
[----:B------:R-:W-:-:S02]  /*21d0*/  ISETP.GT.U32.AND P3, PT, R69, R35, PT ;  /* 0x000000234500720c */ /* 0x000fc40003f64070 */
[----:B------:R-:W-:Y:S02]  /*21e0*/  FSEL R104, R92, -INF , !P4 ;  /* 0xff8000005c687808 */ /* 0x000fe40006000000 */
[----:B------:R-:W-:Y:S02]  /*21f0*/  ISETP.GT.U32.AND.EX P3, PT, R70, RZ, PT, P3 ;  /* 0x000000ff4600720c */ /* 0x000fe40003f64130 */
[----:B------:R-:W-:Y:S01]  /*2200*/  ISETP.GE.U32.AND P4, PT, R69, R36, PT ;  /* 0x000000244500720c */ /* 0x000fe20003f86070 */
[----:B------:R-:W-:Y:S01]  /*2210*/  HMMA.16816.F32.BF16 R96, R108, R90, R96 ;  /* 0x0000005a6c60723c */ /* 0x000fe20000041860 */
[----:B------:R-:W-:Y:S01]  /*2220*/  FMUL R94, R94, c[0x0][0x188] ;  /* 0x000062005e5e7a20 */ /* 0x000fe20000400000 */
[C---:B------:R-:W-:Y:S01]  /*2230*/  ISETP.GT.U32.AND.EX P2, PT, R70.reuse, RZ, PT, P2 ;  /* 0x000000ff4600720c */ /* 0x040fe20003f44120 */
[----:B------:R-:W-:Y:S01]  /*2240*/  FMUL R95, R95, c[0x0][0x188] ;  /* 0x000062005f5f7a20 */ /* 0x000fe20000400000 */
[----:B------:R-:W-:-:S03]  /*2250*/  ISETP.GE.U32.AND.EX P4, PT, R70, RZ, PT, P4 ;  /* 0x000000ff4600720c */ /* 0x000fc60003f86140 */
[----:B------:R-:W-:Y:S02]  /*2260*/  FSEL R108, R64, -INF , !P3 ;  /* 0xff800000406c7808 */ /* 0x000fe40005800000 */
[----:B------:R-:W-:Y:S01]  /*2270*/  ISETP.GE.U32.AND P3, PT, R69, R34, PT ;  /* 0x000000224500720c */ /* 0x000fe20003f66070 */
[----:B------:R-:W-:Y:S01]  /*2280*/  FMUL R67, R67, c[0x0][0x188] ;  /* 0x0000620043437a20 */ /* 0x000fe20000400000 */
[----:B------:R-:W-:Y:S02]  /*2290*/  FSEL R107, R94, -INF , !P2 ;  /* 0xff8000005e6b7808 */ /* 0x000fe40005000000 */
[----:B------:R-:W-:Y:S02]  /*22a0*/  FSEL R106, R95, -INF , !P4 ;  /* 0xff8000005f6a7808 */ /* 0x000fe40006000000 */
[----:B------:R-:W-:Y:S02]  /*22b0*/  ISETP.GE.U32.AND.EX P3, PT, R70, RZ, PT, P3 ;  /* 0x000000ff4600720c */ /* 0x000fe40003f66130 */
[----:B------:R-:W-:-:S02]  /*22c0*/  FMNMX R64, R104, R105, !PT ;  /* 0x0000006968407209 */ /* 0x000fc40007800000 */
[C---:B------:R-:W-:Y:S02]  /*22d0*/  ISETP.GE.U32.AND P2, PT, R69.reuse, R35, PT ;  /* 0x000000234500720c */ /* 0x040fe40003f46070 */
[----:B------:R-:W-:Y:S01]  /*22e0*/  ISETP.GT.U32.AND P4, PT, R69, R34, PT ;  /* 0x000000224500720c */ /* 0x000fe20003f84070 */
[----:B------:R-:W-:Y:S01]  /*22f0*/  FMUL R65, R65, c[0x0][0x188] ;  /* 0x0000620041417a20 */ /* 0x000fe20000400000 */
[----:B------:R-:W-:Y:S01]  /*2300*/  FSEL R110, R67, -INF , !P3 ;  /* 0xff800000436e7808 */ /* 0x000fe20005800000 */
[----:B------:R-:W-:Y:S01]  /*2310*/  FMUL R66, R66, c[0x0][0x188] ;  /* 0x0000620042427a20 */ /* 0x000fe20000400000 */
[C---:B------:R-:W-:Y:S01]  /*2320*/  ISETP.GE.U32.AND.EX P2, PT, R70.reuse, RZ, PT, P2 ;  /* 0x000000ff4600720c */ /* 0x040fe20003f46120 */
[----:B------:R-:W0:Y:S01]  /*2330*/  SHFL.BFLY PT, R67, R64, 0x2, 0x1f ;  /* 0x0c401f0040437f89 */ /* 0x000e2200000e0000 */
[----:B------:R-:W-:Y:S02]  /*2340*/  ISETP.GT.U32.AND.EX P4, PT, R70, RZ, PT, P4 ;  /* 0x000000ff4600720c */ /* 0x000fe40003f84140 */
[----:B------:R-:W-:-:S02]  /*2350*/  FSEL R109, R65, -INF , !P2 ;  /* 0xff800000416d7808 */ /* 0x000fc40005000000 */
[----:B------:R-:W-:Y:S02]  /*2360*/  FSEL R111, R66, -INF , !P4 ;  /* 0xff800000426f7808 */ /* 0x000fe40006000000 */
[CC--:B------:R-:W-:Y:S02]  /*2370*/  ISETP.GT.U32.AND P2, PT, R69.reuse, R33.reuse, PT ;  /* 0x000000214500720c */ /* 0x0c0fe40003f44070 */
[----:B------:R-:W-:Y:S01]  /*2380*/  ISETP.GE.U32.AND P4, PT, R69, R33, PT ;  /* 0x000000214500720c */ /* 0x000fe20003f86070 */
[----:B------:R-:W-:Y:S01]  /*2390*/  FMUL R100, R100, c[0x0][0x188] ;  /* 0x0000620064647a20 */ /* 0x000fe20000400000 */
[C---:B------:R-:W-:Y:S01]  /*23a0*/  ISETP.GT.U32.AND.EX P2, PT, R70.reuse, RZ, PT, P2 ;  /* 0x000000ff4600720c */ /* 0x040fe20003f44120 */
[----:B------:R-:W-:Y:S01]  /*23b0*/  FMUL R101, R101, c[0x0][0x188] ;  /* 0x0000620065657a20 */ /* 0x000fe20000400000 */
[----:B------:R-:W-:Y:S02]  /*23c0*/  ISETP.GE.U32.AND.EX P4, PT, R70, RZ, PT, P4 ;  /* 0x000000ff4600720c */ /* 0x000fe40003f86140 */
[----:B------:R-:W-:-:S02]  /*23d0*/  FSEL R164, R100, -INF , !P2 ;  /* 0xff80000064a47808 */ /* 0x000fc40005000000 */
[----:B------:R-:W-:Y:S01]  /*23e0*/  FSEL R131, R101, -INF , !P4 ;  /* 0xff80000065837808 */ /* 0x000fe20006000000 */
[----:B------:R-:W-:Y:S01]  /*23f0*/  BAR.SYNC.DEFER_BLOCKING 0x0 ;  /* 0x0000000000007b1d */ /* 0x000fe20000010000 */
[CC--:B------:R-:W-:Y:S02]  /*2400*/  ISETP.GT.U32.AND P3, PT, R69.reuse, R32.reuse, PT ;  /* 0x000000204500720c */ /* 0x0c0fe40003f64070 */
[C---:B------:R-:W-:Y:S02]  /*2410*/  ISETP.GE.U32.AND P2, PT, R69.reuse, R32, PT ;  /* 0x000000204500720c */ /* 0x040fe40003f46070 */
[----:B------:R-:W-:Y:S01]  /*2420*/  ISETP.GT.U32.AND P4, PT, R69, R31, PT ;  /* 0x0000001f4500720c */ /* 0x000fe20003f84070 */
[----:B------:R-:W-:Y:S01]  /*2430*/  FMUL R102, R102, c[0x0][0x188] ;  /* 0x0000620066667a20 */ /* 0x000fe20000400000 */
[----:B------:R-:W-:Y:S01]  /*2440*/  FMNMX R65, R107, R106, !PT ;  /* 0x0000006a6b417209 */ /* 0x000fe20007800000 */
[----:B------:R-:W-:Y:S01]  /*2450*/  FMUL R103, R103, c[0x0][0x188] ;  /* 0x0000620067677a20 */ /* 0x000fe20000400000 */
[----:B------:R-:W-:Y:S01]  /*2460*/  ISETP.GT.U32.AND.EX P3, PT, R70, RZ, PT, P3 ;  /* 0x000000ff4600720c */ /* 0x000fe20003f64130 */
[----:B------:R-:W-:Y:S01]  /*2470*/  FMUL R92, R96, c[0x0][0x188] ;  /* 0x00006200605c7a20 */ /* 0x000fe20000400000 */
[----:B------:R-:W-:-:S02]  /*2480*/  FMNMX R66, R108, R109, !PT ;  /* 0x0000006d6c427209 */ /* 0x000fc40007800000 */
[C---:B------:R-:W-:Y:S02]  /*2490*/  ISETP.GE.U32.AND.EX P2, PT, R70.reuse, RZ, PT, P2 ;  /* 0x000000ff4600720c */ /* 0x040fe40003f46120 */
[----:B------:R-:W-:Y:S01]  /*24a0*/  ISETP.GT.U32.AND.EX P4, PT, R70, RZ, PT, P4 ;  /* 0x000000ff4600720c */ /* 0x000fe20003f84140 */
[----:B------:R-:W1:Y:S01]  /*24b0*/  SHFL.BFLY PT, R68, R65, 0x2, 0x1f ;  /* 0x0c401f0041447f89 */ /* 0x000e6200000e0000 */
[----:B------:R-:W-:Y:S02]  /*24c0*/  FSEL R94, R102, -INF , !P3 ;  /* 0xff800000665e7808 */ /* 0x000fe40005800000 */
[----:B------:R-:W-:Y:S01]  /*24d0*/  FSEL R93, R103, -INF , !P2 ;  /* 0xff800000675d7808 */ /* 0x000fe20005000000 */
[----:B------:R-:W2:Y:S01]  /*24e0*/  SHFL.BFLY PT, R71, R66, 0x2, 0x1f ;  /* 0x0c401f0042477f89 */ /* 0x000ea200000e0000 */
[----:B------:R-:W-:Y:S02]  /*24f0*/  FSEL R92, R92, -INF , !P4 ;  /* 0xff8000005c5c7808 */ /* 0x000fe40006000000 */
[----:B------:R-:W-:-:S02]  /*2500*/  ISETP.GE.U32.AND P3, PT, R69, R31, PT ;  /* 0x0000001f4500720c */ /* 0x000fc40003f66070 */
[CC--:B------:R-:W-:Y:S02]  /*2510*/  ISETP.GT.U32.AND P2, PT, R69.reuse, R30.reuse, PT ;  /* 0x0000001e4500720c */ /* 0x0c0fe40003f44070 */
[----:B------:R-:W-:Y:S02]  /*2520*/  ISETP.GE.U32.AND P4, PT, R69, R30, PT ;  /* 0x0000001e4500720c */ /* 0x000fe40003f86070 */
[----:B0-----:R-:W-:Y:S02]  /*2530*/  FMNMX R69, R64, R67, !PT ;  /* 0x0000004340457209 */ /* 0x001fe40007800000 */
[----:B------:R-:W-:-:S05]  /*2540*/  FMNMX R64, R111, R110, !PT ;  /* 0x0000006e6f407209 */ /* 0x000fca0007800000 */
[----:B------:R-:W0:Y:S01]  /*2550*/  SHFL.BFLY PT, R89, R64, 0x2, 0x1f ;  /* 0x0c401f0040597f89 */ /* 0x000e2200000e0000 */
[----:B------:R-:W-:Y:S01]  /*2560*/  FMUL R97, R97, c[0x0][0x188] ;  /* 0x0000620061617a20 */ /* 0x000fe20000400000 */
[----:B------:R-:W-:Y:S01]  /*2570*/  ISETP.GE.U32.AND.EX P3, PT, R70, RZ, PT, P3 ;  /* 0x000000ff4600720c */ /* 0x000fe20003f66130 */
[----:B------:R-:W-:Y:S01]  /*2580*/  FMUL R90, R98, c[0x0][0x188] ;  /* 0x00006200625a7a20 */ /* 0x000fe20000400000 */
[C---:B------:R-:W-:Y:S01]  /*2590*/  ISETP.GT.U32.AND.EX P2, PT, R70.reuse, RZ, PT, P2 ;  /* 0x000000ff4600720c */ /* 0x040fe20003f44120 */
[----:B------:R-:W-:Y:S01]  /*25a0*/  FMUL R91, R99, c[0x0][0x188] ;  /* 0x00006200635b7a20 */ /* 0x000fe20000400000 */
[----:B------:R-:W-:Y:S02]  /*25b0*/  ISETP.GE.U32.AND.EX P4, PT, R70, RZ, PT, P4 ;  /* 0x000000ff4600720c */ /* 0x000fe40003f86140 */
[----:B------:R-:W-:Y:S02]  /*25c0*/  FSEL R98, R97, -INF , !P3 ;  /* 0xff80000061627808 */ /* 0x000fe40005800000 */
[----:B-1----:R-:W-:-:S02]  /*25d0*/  FMNMX R70, R65, R68, !PT ;  /* 0x0000004441467209 */ /* 0x002fc40007800000 */
[----:B------:R-:W-:Y:S02]  /*25e0*/  FSEL R90, R90, -INF , !P2 ;  /* 0xff8000005a5a7808 */ /* 0x000fe40005000000 */
[----:B------:R-:W-:Y:S02]  /*25f0*/  FSEL R91, R91, -INF , !P4 ;  /* 0xff8000005b5b7808 */ /* 0x000fe40006000000 */
[----:B--2---:R-:W-:Y:S02]  /*2600*/  FMNMX R88, R66, R71, !PT ;  /* 0x0000004742587209 */ /* 0x004fe40007800000 */
[----:B------:R-:W-:Y:S02]  /*2610*/  FMNMX R65, R164, R131, !PT ;  /* 0x00000083a4417209 */ /* 0x000fe40007800000 */
[----:B------:R-:W-:Y:S02]  /*2620*/  FMNMX R66, R94, R93, !PT ;  /* 0x0000005d5e427209 */ /* 0x000fe40007800000 */
[----:B------:R-:W-:-:S02]  /*2630*/  FMNMX R67, R92, R98, !PT ;  /* 0x000000625c437209 */ /* 0x000fc40007800000 */
[----:B------:R-:W-:Y:S01]  /*2640*/  FMNMX R68, R90, R91, !PT ;  /* 0x0000005b5a447209 */ /* 0x000fe20007800000 */
[----:B------:R-:W1:Y:S01]  /*2650*/  SHFL.BFLY PT, R96, R65, 0x2, 0x1f ;  /* 0x0c401f0041607f89 */ /* 0x000e6200000e0000 */
[----:B0-----:R-:W-:-:S03]  /*2660*/  FMNMX R89, R64, R89, !PT ;  /* 0x0000005940597209 */ /* 0x001fc60007800000 */
[----:B------:R-:W0:Y:S04]  /*2670*/  SHFL.BFLY PT, R95, R66, 0x2, 0x1f ;  /* 0x0c401f00425f7f89 */ /* 0x000e2800000e0000 */
[----:B------:R-:W2:Y:S04]  /*2680*/  SHFL.BFLY PT, R100, R67, 0x2, 0x1f ;  /* 0x0c401f0043647f89 */ /* 0x000ea800000e0000 */
[----:B------:R-:W3:Y:S04]  /*2690*/  SHFL.BFLY PT, R97, R68, 0x2, 0x1f ;  /* 0x0c401f0044617f89 */ /* 0x000ee800000e0000 */
[----:B------:R-:W4:Y:S04]  /*26a0*/  SHFL.BFLY PT, R64, R69, 0x1, 0x1f ;  /* 0x0c201f0045407f89 */ /* 0x000f2800000e0000 */
[----:B------:R-:W5:Y:S01]  /*26b0*/  SHFL.BFLY PT, R71, R70, 0x1, 0x1f ;  /* 0x0c201f0046477f89 */ /* 0x000f6200000e0000 */
[----:B-1----:R-:W-:-:S03]  /*26c0*/  FMNMX R96, R65, R96, !PT ;  /* 0x0000006041607209 */ /* 0x002fc60007800000 */
[----:B------:R-:W1:Y:S01]  /*26d0*/  SHFL.BFLY PT, R65, R88, 0x1, 0x1f ;  /* 0x0c201f0058417f89 */ /* 0x000e6200000e0000 */
[----:B0-----:R-:W-:Y:S02]  /*26e0*/  FMNMX R95, R66, R95, !PT ;  /* 0x0000005f425f7209 */ /* 0x001fe40007800000 */
[----:B--2---:R-:W-:-:S03]  /*26f0*/  FMNMX R100, R67, R100, !PT ;  /* 0x0000006443647209 */ /* 0x004fc60007800000 */
[----:B------:R-:W-:Y:S01]  /*2700*/  SHFL.BFLY PT, R66, R95, 0x1, 0x1f ;  /* 0x0c201f005f427f89 */ /* 0x000fe200000e0000 */
[----:B---3--:R-:W-:-:S03]  /*2710*/  FMNMX R97, R68, R97, !PT ;  /* 0x0000006144617209 */ /* 0x008fc60007800000 */
[----:B------:R-:W-:Y:S01]  /*2720*/  SHFL.BFLY PT, R67, R96, 0x1, 0x1f ;  /* 0x0c201f0060437f89 */ /* 0x000fe200000e0000 */
[----:B----4-:R-:W-:-:S03]  /*2730*/  FMNMX R102, R69, R64, !PT ;  /* 0x0000004045667209 */ /* 0x010fc60007800000 */
[----:B------:R-:W0:Y:S04]  /*2740*/  SHFL.BFLY PT, R64, R89, 0x1, 0x1f ;  /* 0x0c201f0059407f89 */ /* 0x000e2800000e0000 */
[----:B------:R-:W2:Y:S04]  /*2750*/  SHFL.BFLY PT, R69, R100, 0x1, 0x1f ;  /* 0x0c201f0064457f89 */ /* 0x000ea800000e0000 */
[----:B------:R-:W3:Y:S01]  /*2760*/  SHFL.BFLY PT, R68, R97, 0x1, 0x1f ;  /* 0x0c201f0061447f89 */ /* 0x000ee200000e0000 */
[----:B-----5:R-:W-:Y:S02]  /*2770*/  FMNMX R71, R70, R71, !PT ;  /* 0x0000004746477209 */ /* 0x020fe40007800000 */
[----:B-1----:R-:W-:Y:S01]  /*2780*/  FMNMX R70, R88, R65, !PT ;  /* 0x0000004158467209 */ /* 0x002fe20007800000 */
[----:B------:R-:W-:Y:S04]  /*2790*/  @P0 STS [R45+0x4000], R102 ;  /* 0x004000662d000388 */ /* 0x000fe80000000800 */
[----:B------:R-:W-:Y:S04]  /*27a0*/  @P0 STS [R38+0x4000], R71 ;  /* 0x0040004726000388 */ /* 0x000fe80000000800 */
[----:B------:R-:W-:Y:S01]  /*27b0*/  @P0 STS [R39+0x4000], R70 ;  /* 0x0040004627000388 */ /* 0x000fe20000000800 */
[----:B0-----:R-:W-:-:S02]  /*27c0*/  FMNMX R99, R89, R64, !PT ;  /* 0x0000004059637209 */ /* 0x001fc40007800000 */
[----:B------:R-:W-:Y:S02]  /*27d0*/  FMNMX R64, R96, R67, !PT ;  /* 0x0000004360407209 */ /* 0x000fe40007800000 */
[----:B------:R-:W-:Y:S02]  /*27e0*/  FMNMX R89, R95, R66, !PT ;  /* 0x000000425f597209 */ /* 0x000fe40007800000 */
[----:B--2---:R-:W-:Y:S01]  /*27f0*/  FMNMX R66, R100, R69, !PT ;  /* 0x0000004564427209 */ /* 0x004fe20007800000 */
[----:B------:R-:W-:Y:S01]  /*2800*/  @P0 STS [R40+0x4000], R99 ;  /* 0x0040006328000388 */ /* 0x000fe20000000800 */
[----:B---3--:R-:W-:-:S03]  /*2810*/  FMNMX R69, R97, R68, !PT ;  /* 0x0000004461457209 */ /* 0x008fc60007800000 */
[----:B------:R-:W-:Y:S04]  /*2820*/  @P0 STS [R41+0x4000], R64 ;  /* 0x0040004029000388 */ /* 0x000fe80000000800 */
[----:B------:R-:W-:Y:S04]  /*2830*/  @P0 STS [R42+0x4000], R89 ;  /* 0x004000592a000388 */ /* 0x000fe80000000800 */
[----:B------:R-:W-:Y:S04]  /*2840*/  @P0 STS [R43+0x4000], R66 ;  /* 0x004000422b000388 */ /* 0x000fe80000000800 */
[----:B------:R-:W-:Y:S04]  /*2850*/  @P0 STS [R44+0x4000], R69 ;  /* 0x004000452c000388 */ /* 0x000fe80000000800 */
[----:B------:R-:W-:Y:S06]  /*2860*/  BAR.SYNC.DEFER_BLOCKING 0x0 ;  /* 0x0000000000007b1d */ /* 0x000fec0000010000 */
[----:B------:R-:W0:Y:S04]  /*2870*/  @!P6 LDS R28, [R122.X4+0x4000] ;  /* 0x004000007a1ce984 */ /* 0x000e280000004800 */
[----:B0-----:R-:W0:Y:S02]  /*2880*/  SHFL.BFLY PT, R65, R28, 0x1, 0x1f ;  /* 0x0c201f001c417f89 */ /* 0x001e2400000e0000 */
[----:B0-----:R-:W-:-:S05]  /*2890*/  FMNMX R67, R28, R65, !PT ;  /* 0x000000411c437209 */ /* 0x001fca0007800000 */
[----:B------:R-:W-:Y:S04]  /*28a0*/  @P1 STS [R122.X4+0x4000], R67 ;  /* 0x004000437a001388 */ /* 0x000fe80000004800 */
[----:B------:R-:W-:Y:S06]  /*28b0*/  BAR.SYNC.DEFER_BLOCKING 0x0 ;  /* 0x0000000000007b1d */ /* 0x000fec0000010000 */
[----:B------:R-:W0:Y:S04]  /*28c0*/  LDS R103, [R20+0x4000] ;  /* 0x0040000014677984 */ /* 0x000e280000000800 */
[----:B------:R-:W1:Y:S04]  /*28d0*/  LDS R100, [R13.X8+0x4000] ;  /* 0x004000000d647984 */ /* 0x000e680000008800 */
[----:B------:R-:W2:Y:S04]  /*28e0*/  LDS R99, [R14.X8+0x4000] ;  /* 0x004000000e637984 */ /* 0x000ea80000008800 */
[----:B------:R-:W-:Y:S04]  /*28f0*/  LDS R102, [R15.X8+0x4000] ;  /* 0x004000000f667984 */ /* 0x000fe80000008800 */
[----:B------:R-:W-:Y:S04]  /*2900*/  LDS R101, [R16.X8+0x4000] ;  /* 0x0040000010657984 */ /* 0x000fe80000008800 */
[----:B------:R-:W-:Y:S04]  /*2910*/  LDS R96, [R17.X8+0x4000] ;  /* 0x0040000011607984 */ /* 0x000fe80000008800 */
[----:B------:R-:W-:Y:S01]  /*2920*/  LDS R97, [R18.X8+0x4000] ;  /* 0x0040000012617984 */ /* 0x000fe20000008800 */
[----:B0-----:R-:W-:-:S05]  /*2930*/  FMNMX R103, R103, R130, !PT ;  /* 0x0000008267677209 */ /* 0x001fca0007800000 */
[--C-:B------:R-:W-:Y:S02]  /*2940*/  FADD R64, R104, -R103.reuse ;  /* 0x8000006768407221 */ /* 0x100fe40000000000 */
[----:B------:R-:W-:Y:S01]  /*2950*/  FADD R65, R105, -R103 ;  /* 0x8000006769417221 */ /* 0x000fe20000000000 */
[----:B-1----:R-:W-:Y:S01]  /*2960*/  FMNMX R100, R100, R129, !PT ;  /* 0x0000008164647209 */ /* 0x002fe20007800000 */
[----:B------:R-:W-:Y:S01]  /*2970*/  FMUL R64, R64, 1.4426950216293334961 ;  /* 0x3fb8aa3b40407820 */ /* 0x000fe20000400000 */
[----:B--2---:R-:W-:Y:S01]  /*2980*/  FMNMX R99, R99, R128, !PT ;  /* 0x0000008063637209 */ /* 0x004fe20007800000 */
[----:B------:R-:W-:Y:S01]  /*2990*/  FMUL R65, R65, 1.4426950216293334961 ;  /* 0x3fb8aa3b41417820 */ /* 0x000fe20000400000 */
[----:B------:R-:W-:Y:S03]  /*29a0*/  LDS R104, [R19.X8+0x4000] ;  /* 0x0040000013687984 */ /* 0x000fe60000008800 */
[----:B------:R-:W-:Y:S08]  /*29b0*/  MUFU.EX2 R64, R64 ;  /* 0x0000004000407308 */ /* 0x000ff00000000800 */
[----:B------:R-:W0:Y:S02]  /*29c0*/  MUFU.EX2 R65, R65 ;  /* 0x0000004100417308 */ /* 0x000e240000000800 */
[----:B0-----:R-:W-:-:S05]  /*29d0*/  FADD R68, R64, R65 ;  /* 0x0000004140447221 */ /* 0x001fca0000000000 */
[----:B------:R-:W0:Y:S01]  /*29e0*/  SHFL.BFLY PT, R67, R68, 0x2, 0x1f ;  /* 0x0c401f0044437f89 */ /* 0x000e2200000e0000 */
[----:B------:R-:W-:-:S04]  /*29f0*/  FADD R66, R107, -R100 ;  /* 0x800000646b427221 */ /* 0x000fc80000000000 */
[----:B------:R-:W-:-:S06]  /*2a00*/  FMUL R66, R66, 1.4426950216293334961 ;  /* 0x3fb8aa3b42427820 */ /* 0x000fcc0000400000 */
[----:B------:R-:W-:Y:S01]  /*2a10*/  MUFU.EX2 R66, R66 ;  /* 0x0000004200427308 */ /* 0x000fe20000000800 */
[----:B0-----:R-:W-:Y:S02]  /*2a20*/  FADD R69, R68, R67 ;  /* 0x0000004344457221 */ /* 0x001fe40000000000 */
[----:B------:R-:W-:-:S03]  /*2a30*/  FADD R67, R106, -R100 ;  /* 0x800000646a437221 */ /* 0x000fc60000000000 */
[----:B------:R-:W0:Y:S01]  /*2a40*/  SHFL.BFLY PT, R70, R69, 0x1, 0x1f ;  /* 0x0c201f0045467f89 */ /* 0x000e2200000e0000 */
[----:B------:R-:W-:-:S06]  /*2a50*/  FMUL R67, R67, 1.4426950216293334961 ;  /* 0x3fb8aa3b43437820 */ /* 0x000fcc0000400000 */
[----:B------:R-:W1:Y:S01]  /*2a60*/  MUFU.EX2 R67, R67 ;  /* 0x0000004300437308 */ /* 0x000e620000000800 */
[----:B------:R-:W-:-:S04]  /*2a70*/  FADD R68, R108, -R99 ;  /* 0x800000636c447221 */ /* 0x000fc80000000000 */
[----:B------:R-:W-:Y:S02]  /*2a80*/  FMUL R68, R68, 1.4426950216293334961 ;  /* 0x3fb8aa3b44447820 */ /* 0x000fe40000400000 */
[----:B-1----:R-:W-:Y:S02]  /*2a90*/  FADD R89, R66, R67 ;  /* 0x0000004342597221 */ /* 0x002fe40000000000 */
[----:B0-----:R-:W-:Y:S01]  /*2aa0*/  FADD R108, R69, R70 ;  /* 0x00000046456c7221 */ /* 0x001fe20000000000 */
[----:B------:R-:W-:Y:S01]  /*2ab0*/  BAR.SYNC.DEFER_BLOCKING 0x0 ;  /* 0x0000000000007b1d */ /* 0x000fe20000010000 */
[----:B------:R-:W-:-:S04]  /*2ac0*/  FADD R69, R109, -R99 ;  /* 0x800000636d457221 */ /* 0x000fc80000000000 */
[----:B------:R-:W-:Y:S01]  /*2ad0*/  FMUL R69, R69, 1.4426950216293334961 ;  /* 0x3fb8aa3b45457820 */ /* 0x000fe20000400000 */
[----:B------:R-:W0:Y:S01]  /*2ae0*/  SHFL.BFLY PT, R106, R89, 0x2, 0x1f ;  /* 0x0c401f00596a7f89 */ /* 0x000e2200000e0000 */
[----:B------:R-:W-:Y:S01]  /*2af0*/  MUFU.EX2 R68, R68 ;  /* 0x0000004400447308 */ /* 0x000fe20000000800 */
[----:B------:R-:W-:-:S07]  /*2b00*/  FMNMX R102, R102, R127, !PT ;  /* 0x0000007f66667209 */ /* 0x000fce0007800000 */
[----:B------:R-:W1:Y:S01]  /*2b10*/  MUFU.EX2 R69, R69 ;  /* 0x0000004500457308 */ /* 0x000e620000000800 */
[--C-:B------:R-:W-:Y:S02]  /*2b20*/  FADD R70, R111, -R102.reuse ;  /* 0x800000666f467221 */ /* 0x100fe40000000000 */
[----:B------:R-:W-:Y:S01]  /*2b30*/  FADD R71, R110, -R102 ;  /* 0x800000666e477221 */ /* 0x000fe20000000000 */
[----:B------:R-:W-:Y:S01]  /*2b40*/  FMNMX R101, R101, R126, !PT ;  /* 0x0000007e65657209 */ /* 0x000fe20007800000 */
[----:B------:R-:W-:Y:S02]  /*2b50*/  FMUL R70, R70, 1.4426950216293334961 ;  /* 0x3fb8aa3b46467820 */ /* 0x000fe40000400000 */
[----:B------:R-:W-:Y:S01]  /*2b60*/  FMUL R71, R71, 1.4426950216293334961 ;  /* 0x3fb8aa3b47477820 */ /* 0x000fe20000400000 */
[----:B------:R-:W-:Y:S01]  /*2b70*/  @P0 STS [R45+0x4000], R108 ;  /* 0x0040006c2d000388 */ /* 0x000fe20000000800 */
[----:B------:R-:W-:Y:S02]  /*2b80*/  FADD R88, R164, -R101 ;  /* 0x80000065a4587221 */ /* 0x000fe40000000000 */
[----:B0-----:R-:W-:-:S02]  /*2b90*/  FADD R107, R89, R106 ;  /* 0x0000006a596b7221 */ /* 0x001fc40000000000 */
[----:B-1----:R-:W-:Y:S01]  /*2ba0*/  FADD R95, R68, R69 ;  /* 0x00000045445f7221 */ /* 0x002fe20000000000 */
[----:B------:R-:W-:Y:S01]  /*2bb0*/  MUFU.EX2 R70, R70 ;  /* 0x0000004600467308 */ /* 0x000fe20000000800 */
[----:B------:R-:W-:Y:S01]  /*2bc0*/  FADD R89, R131, -R101 ;  /* 0x8000006583597221 */ /* 0x000fe20000000000 */
[----:B------:R-:W0:Y:S04]  /*2bd0*/  SHFL.BFLY PT, R106, R107, 0x1, 0x1f ;  /* 0x0c201f006b6a7f89 */ /* 0x000e2800000e0000 */
[----:B------:R-:W1:Y:S02]  /*2be0*/  SHFL.BFLY PT, R108, R95, 0x2, 0x1f ;  /* 0x0c401f005f6c7f89 */ /* 0x000e6400000e0000 */
[----:B------:R-:W2:Y:S01]  /*2bf0*/  MUFU.EX2 R71, R71 ;  /* 0x0000004700477308 */ /* 0x000ea20000000800 */
[----:B------:R-:W-:-:S02]  /*2c00*/  FMUL R88, R88, 1.4426950216293334961 ;  /* 0x3fb8aa3b58587820 */ /* 0x000fc40000400000 */
[----:B------:R-:W-:-:S05]  /*2c10*/  FMUL R89, R89, 1.4426950216293334961 ;  /* 0x3fb8aa3b59597820 */ /* 0x000fca0000400000 */
[----:B------:R-:W-:Y:S08]  /*2c20*/  MUFU.EX2 R88, R88 ;  /* 0x0000005800587308 */ /* 0x000ff00000000800 */
[----:B------:R-:W3:Y:S01]  /*2c30*/  MUFU.EX2 R89, R89 ;  /* 0x0000005900597308 */ /* 0x000ee20000000800 */
[----:B--2---:R-:W-:Y:S02]  /*2c40*/  FADD R105, R70, R71 ;  /* 0x0000004746697221 */ /* 0x004fe40000000000 */
[----:B0-----:R-:W-:-:S03]  /*2c50*/  FADD R111, R107, R106 ;  /* 0x0000006a6b6f7221 */ /* 0x001fc60000000000 */
[----:B------:R-:W0:Y:S01]  /*2c60*/  SHFL.BFLY PT, R110, R105, 0x2, 0x1f ;  /* 0x0c401f00696e7f89 */ /* 0x000e2200000e0000 */
[----:B-1----:R-:W-:-:S05]  /*2c70*/  FADD R108, R95, R108 ;  /* 0x0000006c5f6c7221 */ /* 0x002fca0000000000 */
[----:B------:R-:W1:Y:S01]  /*2c80*/  SHFL.BFLY PT, R107, R108, 0x1, 0x1f ;  /* 0x0c201f006c6b7f89 */ /* 0x000e6200000e0000 */
[----:B---3--:R-:W-:-:S05]  /*2c90*/  FADD R106, R88, R89 ;  /* 0x00000059586a7221 */ /* 0x008fca0000000000 */
[----:B------:R-:W2:Y:S01]  /*2ca0*/  SHFL.BFLY PT, R109, R106, 0x2, 0x1f ;  /* 0x0c401f006a6d7f89 */ /* 0x000ea200000e0000 */
[----:B------:R-:W-:Y:S02]  /*2cb0*/  FMNMX R97, R97, R124, !PT ;  /* 0x0000007c61617209 */ /* 0x000fe40007800000 */
[----:B------:R-:W-:Y:S01]  /*2cc0*/  FMNMX R96, R96, R125, !PT ;  /* 0x0000007d60607209 */ /* 0x000fe20007800000 */
[----:B0-----:R-:W-:Y:S02]  /*2cd0*/  FADD R110, R105, R110 ;  /* 0x0000006e696e7221 */ /* 0x001fe40000000000 */
[--C-:B------:R-:W-:Y:S02]  /*2ce0*/  FADD R98, R98, -R97.reuse ;  /* 0x8000006162627221 */ /* 0x100fe40000000000 */
[----:B------:R-:W-:Y:S01]  /*2cf0*/  FADD R92, R92, -R97 ;  /* 0x800000615c5c7221 */ /* 0x000fe20000000000 */
[----:B------:R-:W0:Y:S01]  /*2d00*/  SHFL.BFLY PT, R105, R110, 0x1, 0x1f ;  /* 0x0c201f006e697f89 */ /* 0x000e2200000e0000 */
[----:B-1----:R-:W-:-:S02]  /*2d10*/  FADD R164, R108, R107 ;  /* 0x0000006b6ca47221 */ /* 0x002fc40000000000 */
[--C-:B------:R-:W-:Y:S02]  /*2d20*/  FADD R94, R94, -R96.reuse ;  /* 0x800000605e5e7221 */ /* 0x100fe40000000000 */
[----:B------:R-:W-:Y:S02]  /*2d30*/  FMUL R107, R98, 1.4426950216293334961 ;  /* 0x3fb8aa3b626b7820 */ /* 0x000fe40000400000 */
[----:B------:R-:W-:Y:S02]  /*2d40*/  FADD R93, R93, -R96 ;  /* 0x800000605d5d7221 */ /* 0x000fe40000000000 */
[----:B------:R-:W-:Y:S02]  /*2d50*/  FMUL R92, R92, 1.4426950216293334961 ;  /* 0x3fb8aa3b5c5c7820 */ /* 0x000fe40000400000 */
[----:B--2---:R-:W-:Y:S02]  /*2d60*/  FADD R109, R106, R109 ;  /* 0x0000006d6a6d7221 */ /* 0x004fe40000000000 */
[----:B------:R-:W-:Y:S01]  /*2d70*/  FMUL R94, R94, 1.4426950216293334961 ;  /* 0x3fb8aa3b5e5e7820 */ /* 0x000fe20000400000 */
[----:B------:R-:W-:Y:S01]  /*2d80*/  MUFU.EX2 R106, R92 ;  /* 0x0000005c006a7308 */ /* 0x000fe20000000800 */
[----:B------:R-:W-:Y:S01]  /*2d90*/  FMUL R93, R93, 1.4426950216293334961 ;  /* 0x3fb8aa3b5d5d7820 */ /* 0x000fe20000400000 */
[----:B------:R-:W1:Y:S06]  /*2da0*/  SHFL.BFLY PT, R108, R109, 0x1, 0x1f ;  /* 0x0c201f006d6c7f89 */ /* 0x000e6c00000e0000 */
[----:B------:R-:W2:Y:S08]  /*2db0*/  MUFU.EX2 R107, R107 ;  /* 0x0000006b006b7308 */ /* 0x000eb00000000800 */
[----:B------:R-:W-:Y:S08]  /*2dc0*/  MUFU.EX2 R94, R94 ;  /* 0x0000005e005e7308 */ /* 0x000ff00000000800 */
[----:B------:R-:W3:Y:S01]  /*2dd0*/  MUFU.EX2 R95, R93 ;  /* 0x0000005d005f7308 */ /* 0x000ee20000000800 */
[----:B0-----:R-:W-:-:S02]  /*2de0*/  FADD R131, R110, R105 ;  /* 0x000000696e837221 */ /* 0x001fc40000000000 */
[----:B--2---:R-:W-:Y:S02]  /*2df0*/  FADD R105, R106, R107 ;  /* 0x0000006b6a697221 */ /* 0x004fe40000000000 */
[----:B-1----:R-:W-:-:S03]  /*2e00*/  FADD R166, R109, R108 ;  /* 0x0000006c6da67221 */ /* 0x002fc60000000000 */
[----:B------:R-:W0:Y:S01]  /*2e10*/  SHFL.BFLY PT, R110, R105, 0x2, 0x1f ;  /* 0x0c401f00696e7f89 */ /* 0x000e2200000e0000 */
[----:B---3--:R-:W-:-:S05]  /*2e20*/  FADD R93, R94, R95 ;  /* 0x0000005f5e5d7221 */ /* 0x008fca0000000000 */
[----:B------:R-:W1:Y:S01]  /*2e30*/  SHFL.BFLY PT, R108, R93, 0x2, 0x1f ;  /* 0x0c401f005d6c7f89 */ /* 0x000e6200000e0000 */
[----:B------:R-:W-:-:S05]  /*2e40*/  FMNMX R98, R104, R123, !PT ;  /* 0x0000007b68627209 */ /* 0x000fca0007800000 */
[--C-:B------:R-:W-:Y:S02]  /*2e50*/  FADD R90, R90, -R98.reuse ;  /* 0x800000625a5a7221 */ /* 0x100fe40000000000 */
[----:B------:R-:W-:Y:S02]  /*2e60*/  FADD R91, R91, -R98 ;  /* 0x800000625b5b7221 */ /* 0x000fe40000000000 */
[----:B0-----:R-:W-:Y:S02]  /*2e70*/  FADD R104, R105, R110 ;  /* 0x0000006e69687221 */ /* 0x001fe40000000000 */
[----:B------:R-:W-:Y:S02]  /*2e80*/  FMUL R90, R90, 1.4426950216293334961 ;  /* 0x3fb8aa3b5a5a7820 */ /* 0x000fe40000400000 */
[----:B------:R-:W-:Y:S01]  /*2e90*/  FMUL R91, R91, 1.4426950216293334961 ;  /* 0x3fb8aa3b5b5b7820 */ /* 0x000fe20000400000 */
[----:B------:R0:W-:Y:S01]  /*2ea0*/  @P0 STS [R38+0x4000], R111 ;  /* 0x0040006f26000388 */ /* 0x0001e20000000800 */
[----:B------:R-:W-:Y:S01]  /*2eb0*/  MUFU.EX2 R110, R90 ;  /* 0x0000005a006e7308 */ /* 0x000fe20000000800 */
[----:B-1----:R-:W-:-:S02]  /*2ec0*/  FADD R108, R93, R108 ;  /* 0x0000006c5d6c7221 */ /* 0x002fc40000000000 */
[----:B------:R-:W1:Y:S05]  /*2ed0*/  SHFL.BFLY PT, R93, R104, 0x1, 0x1f ;  /* 0x0c201f00685d7f89 */ /* 0x000e6a00000e0000 */
[----:B0-----:R-:W0:Y:S02]  /*2ee0*/  MUFU.EX2 R111, R91 ;  /* 0x0000005b006f7308 */ /* 0x001e240000000800 */
[----:B0-----:R-:W-:Y:S02]  /*2ef0*/  FADD R92, R110, R111 ;  /* 0x0000006f6e5c7221 */ /* 0x001fe40000000000 */
[----:B-1----:R-:W-:-:S03]  /*2f00*/  FADD R168, R104, R93 ;  /* 0x0000005d68a87221 */ /* 0x002fc60000000000 */
[----:B------:R-:W0:Y:S04]  /*2f10*/  SHFL.BFLY PT, R93, R92, 0x2, 0x1f ;  /* 0x0c401f005c5d7f89 */ /* 0x000e2800000e0000 */
[----:B------:R-:W1:Y:S04]  /*2f20*/  SHFL.BFLY PT, R109, R108, 0x1, 0x1f ;  /* 0x0c201f006c6d7f89 */ /* 0x000e6800000e0000 */
[----:B------:R-:W-:Y:S01]  /*2f30*/  @P0 STS [R39+0x4000], R164 ;  /* 0x004000a427000388 */ /* 0x000fe20000000800 */
[----:B0-----:R-:W-:-:S05]  /*2f40*/  FADD R93, R92, R93 ;  /* 0x0000005d5c5d7221 */ /* 0x001fca0000000000 */
[----:B------:R-:W0:Y:S01]  /*2f50*/  SHFL.BFLY PT, R164, R93, 0x1, 0x1f ;  /* 0x0c201f005da47f89 */ /* 0x000e2200000e0000 */
[----:B-1----:R-:W-:-:S03]  /*2f60*/  FADD R165, R108, R109 ;  /* 0x0000006d6ca57221 */ /* 0x002fc60000000000 */
[----:B------:R-:W-:Y:S04]  /*2f70*/  @P0 STS [R40+0x4000], R131 ;  /* 0x0040008328000388 */ /* 0x000fe80000000800 */
[----:B------:R-:W-:Y:S04]  /*2f80*/  @P0 STS [R41+0x4000], R166 ;  /* 0x004000a629000388 */ /* 0x000fe80000000800 */
[----:B------:R-:W-:Y:S04]  /*2f90*/  @P0 STS [R42+0x4000], R165 ;  /* 0x004000a52a000388 */ /* 0x000fe80000000800 */
[----:B------:R-:W-:Y:S01]  /*2fa0*/  @P0 STS [R43+0x4000], R168 ;  /* 0x004000a82b000388 */ /* 0x000fe20000000800 */
[----:B0-----:R-:W-:-:S05]  /*2fb0*/  FADD R167, R93, R164 ;  /* 0x000000a45da77221 */ /* 0x001fca0000000000 */
[----:B------:R-:W-:Y:S04]  /*2fc0*/  @P0 STS [R44+0x4000], R167 ;  /* 0x004000a72c000388 */ /* 0x000fe80000000800 */
[----:B------:R-:W-:Y:S06]  /*2fd0*/  BAR.SYNC.DEFER_BLOCKING 0x0 ;  /* 0x0000000000007b1d */ /* 0x000fec0000010000 */
[----:B------:R-:W0:Y:S04]  /*2fe0*/  @!P6 LDS R29, [R122.X4+0x4000] ;  /* 0x004000007a1de984 */ /* 0x000e280000004800 */
[----:B0-----:R-:W0:Y:S02]  /*2ff0*/  SHFL.BFLY PT, R90, R29, 0x1, 0x1f ;  /* 0x0c201f001d5a7f89 */ /* 0x001e2400000e0000 */
[----:B0-----:R-:W-:-:S05]  /*3000*/  FADD R105, R29, R90 ;  /* 0x0000005a1d697221 */ /* 0x001fca0000000000 */
[----:B------:R0:W-:Y:S04]  /*3010*/  @P1 STS [R122.X4+0x4000], R105 ;  /* 0x004000697a001388 */ /* 0x0001e80000004800 */
[----:B------:R-:W-:Y:S01]  /*3020*/  BAR.SYNC.DEFER_BLOCKING 0x0 ;  /* 0x0000000000007b1d */ /* 0x000fe20000010000 */
[----:B------:R-:W-:-:S04]  /*3030*/  FADD R90, -R103, R130 ;  /* 0x00000082675a7221 */ /* 0x000fc80000000100 */
[----:B------:R-:W-:Y:S02]  /*3040*/  FMUL R91, R90, 1.4426950216293334961 ;  /* 0x3fb8aa3b5a5b7820 */ /* 0x000fe40000400000 */
[----:B------:R-:W-:-:S04]  /*3050*/  FADD R90, -R100, R129 ;  /* 0x00000081645a7221 */ /* 0x000fc80000000100 */
[----:B------:R-:W-:Y:S01]  /*3060*/  FMUL R92, R90, 1.4426950216293334961 ;  /* 0x3fb8aa3b5a5c7820 */ /* 0x000fe20000400000 */
[----:B------:R-:W1:Y:S04]  /*3070*/  LDS R109, [R20+0x4000] ;  /* 0x00400000146d7984 */ /* 0x000e680000000800 */
[----:B------:R-:W2:Y:S01]  /*3080*/  LDS R108, [R15.X8+0x4000] ;  /* 0x004000000f6c7984 */ /* 0x000ea20000008800 */
[----:B------:R-:W-:-:S03]  /*3090*/  FADD R90, -R99, R128 ;  /* 0x00000080635a7221 */ /* 0x000fc60000000100 */
[----:B------:R-:W3:Y:S04]  /*30a0*/  LDS R104, [R13.X8+0x4000] ;  /* 0x004000000d687984 */ /* 0x000ee80000008800 */
[----:B------:R-:W4:Y:S01]  /*30b0*/  LDS R131, [R14.X8+0x4000] ;  /* 0x004000000e837984 */ /* 0x000f220000008800 */
[----:B------:R-:W-:Y:S02]  /*30c0*/  FMUL R93, R90, 1.4426950216293334961 ;  /* 0x3fb8aa3b5a5d7820 */ /* 0x000fe40000400000 */
[----:B------:R-:W-:Y:S01]  /*30d0*/  FADD R90, -R102, R127 ;  /* 0x0000007f665a7221 */ /* 0x000fe20000000100 */
[----:B------:R-:W1:Y:S01]  /*30e0*/  MUFU.EX2 R91, R91 ;  /* 0x0000005b005b7308 */ /* 0x000e620000000800 */
[----:B------:R-:W-:Y:S01]  /*30f0*/  MOV R129, UR5 ;  /* 0x0000000500817c02 */ /* 0x000fe20008000f00 */
[----:B0-----:R-:W-:Y:S01]  /*3100*/  IMAD.U32 R105, RZ, RZ, UR5 ;  /* 0x00000005ff697e24 */ /* 0x001fe2000f8e00ff */
[----:B------:R-:W0:Y:S01]  /*3110*/  LDS R127, [R16.X8+0x4000] ;  /* 0x00400000107f7984 */ /* 0x000e220000008800 */
[----:B------:R-:W-:-:S06]  /*3120*/  FMUL R90, R90, 1.4426950216293334961 ;  /* 0x3fb8aa3b5a5a7820 */ /* 0x000fcc0000400000 */
[----:B------:R-:W2:Y:S08]  /*3130*/  MUFU.EX2 R90, R90 ;  /* 0x0000005a005a7308 */ /* 0x000eb00000000800 */
[----:B------:R-:W3:Y:S08]  /*3140*/  MUFU.EX2 R92, R92 ;  /* 0x0000005c005c7308 */ /* 0x000ef00000000800 */
[----:B------:R-:W4:Y:S01]  /*3150*/  MUFU.EX2 R93, R93 ;  /* 0x0000005d005d7308 */ /* 0x000f220000000800 */
[----:B-1----:R-:W-:-:S02]  /*3160*/  FFMA R116, R91, R116, R109 ;  /* 0x000000745b747223 */ /* 0x002fc4000000006d */
[----:B------:R-:W-:Y:S02]  /*3170*/  IMAD.U32 R109, RZ, RZ, UR5 ;  /* 0x00000005ff6d7e24 */ /* 0x000fe4000f8e00ff */
[----:B--2---:R-:W-:Y:S02]  /*3180*/  FFMA R113, R90, R113, R108 ;  /* 0x000000715a717223 */ /* 0x004fe4000000006c */
[C---:B------:R-:W-:Y:S02]  /*3190*/  FMUL R48, R91.reuse, R48 ;  /* 0x000000305b307220 */ /* 0x040fe40000400000 */
[C---:B------:R-:W-:Y:S02]  /*31a0*/  FMUL R49, R91.reuse, R49 ;  /* 0x000000315b317220 */ /* 0x040fe40000400000 */
[C---:B------:R-:W-:Y:S02]  /*31b0*/  FMUL R56, R91.reuse, R56 ;  /* 0x000000385b387220 */ /* 0x040fe40000400000 */
[----:B------:R-:W-:-:S02]  /*31c0*/  FMUL R57, R91, R57 ;  /* 0x000000395b397220 */ /* 0x000fc40000400000 */
[----:B------:R-:W-:-:S04]  /*31d0*/  IMAD.WIDE R108, R109, 0x2, R144 ;  /* 0x000000026d6c7825 */ /* 0x000fc800078e0290 */
[----:B------:R-:W-:Y:S01]  /*31e0*/  IMAD.U32 R91, RZ, RZ, UR5 ;  /* 0x00000005ff5b7e24 */ /* 0x000fe2000f8e00ff */
[----:B------:R1:W2:Y:S01]  /*31f0*/  LDG.E.U16 R165, [R108.64] ;  /* 0x0000000e6ca57981 */ /* 0x0002a2000c1e1500 */
[C---:B------:R-:W-:Y:S02]  /*3200*/  FMUL R54, R90.reuse, R54 ;  /* 0x000000365a367220 */ /* 0x040fe40000400000 */
[C---:B------:R-:W-:Y:S02]  /*3210*/  FMUL R55, R90.reuse, R55 ;  /* 0x000000375a377220 */ /* 0x040fe40000400000 */
[C---:B------:R-:W-:Y:S02]  /*3220*/  FMUL R82, R90.reuse, R82 ;  /* 0x000000525a527220 */ /* 0x040fe40000400000 */
[----:B------:R-:W-:Y:S02]  /*3230*/  FMUL R83, R90, R83 ;  /* 0x000000535a537220 */ /* 0x000fe40000400000 */
[----:B------:R-:W-:Y:S01]  /*3240*/  IMAD.WIDE R90, R91, 0x2, R140 ;  /* 0x000000025b5a7825 */ /* 0x000fe200078e028c */
[----:B-1----:R-:W-:-:S03]  /*3250*/  MOV R109, UR5 ;  /* 0x00000005006d7c02 */ /* 0x002fc60008000f00 */
[----:B---3--:R-:W-:Y:S01]  /*3260*/  FFMA R115, R92, R115, R104 ;  /* 0x000000735c737223 */ /* 0x008fe20000000068 */
[----:B------:R1:W3:Y:S01]  /*3270*/  LDG.E.U16 R167, [R90.64] ;  /* 0x0000000e5aa77981 */ /* 0x0002e2000c1e1500 */
[C---:B----4-:R-:W-:Y:S01]  /*3280*/  FFMA R114, R93.reuse, R114, R131 ;  /* 0x000000725d727223 */ /* 0x050fe20000000083 */
[----:B------:R-:W-:Y:S01]  /*3290*/  MOV R131, UR5 ;  /* 0x0000000500837c02 */ /* 0x000fe20008000f00 */
[C---:B------:R-:W-:Y:S02]  /*32a0*/  FMUL R52, R93.reuse, R52 ;  /* 0x000000345d347220 */ /* 0x040fe40000400000 */
[C---:B------:R-:W-:Y:S02]  /*32b0*/  FMUL R53, R93.reuse, R53 ;  /* 0x000000355d357220 */ /* 0x040fe40000400000 */
[C---:B------:R-:W-:Y:S02]  /*32c0*/  FMUL R80, R93.reuse, R80 ;  /* 0x000000505d507220 */ /* 0x040fe40000400000 */
[----:B------:R-:W-:Y:S01]  /*32d0*/  FMUL R81, R93, R81 ;  /* 0x000000515d517220 */ /* 0x000fe20000400000 */
[----:B------:R-:W-:Y:S01]  /*32e0*/  MOV R93, UR5 ;  /* 0x00000005005d7c02 */ /* 0x000fe20008000f00 */
[----:B------:R-:W-:-:S02]  /*32f0*/  FADD R104, -R101, R126 ;  /* 0x0000007e65687221 */ /* 0x000fc40000000100 */
[C---:B------:R-:W-:Y:S02]  /*3300*/  FMUL R50, R92.reuse, R50 ;  /* 0x000000325c327220 */ /* 0x040fe40000400000 */
[C---:B------:R-:W-:Y:S02]  /*3310*/  FMUL R51, R92.reuse, R51 ;  /* 0x000000335c337220 */ /* 0x040fe40000400000 */
[C---:B------:R-:W-:Y:S02]  /*3320*/  FMUL R58, R92.reuse, R58 ;  /* 0x0000003a5c3a7220 */ /* 0x040fe40000400000 */
[----:B------:R-:W-:Y:S02]  /*3330*/  FMUL R59, R92, R59 ;  /* 0x0000003b5c3b7220 */ /* 0x000fe40000400000 */
[----:B------:R-:W-:Y:S02]  /*3340*/  FMUL R126, R104, 1.4426950216293334961 ;  /* 0x3fb8aa3b687e7820 */ /* 0x000fe40000400000 */
[----:B-1----:R-:W-:-:S04]  /*3350*/  IMAD.WIDE R90, R109, 0x2, R134 ;  /* 0x000000026d5a7825 */ /* 0x002fc800078e0286 */
[----:B------:R-:W-:Y:S02]  /*3360*/  IMAD.WIDE R130, R131, 0x2, R146 ;  /* 0x0000000283827825 */ /* 0x000fe400078e0292 */
[----:B------:R-:W4:Y:S02]  /*3370*/  LDG.E.U16 R91, [R90.64] ;  /* 0x0000000e5a5b7981 */ /* 0x000f24000c1e1500 */
[----:B------:R-:W-:Y:S02]  /*3380*/  IMAD.WIDE R128, R129, 0x2, R142 ;  /* 0x0000000281807825 */ /* 0x000fe400078e028e */
[----:B------:R1:W5:Y:S02]  /*3390*/  LDG.E.U16 R131, [R130.64] ;  /* 0x0000000e82837981 */ /* 0x000364000c1e1500 */
[----:B------:R-:W-:Y:S02]  /*33a0*/  IMAD.WIDE R92, R93, 0x2, R138 ;  /* 0x000000025d5c7825 */ /* 0x000fe400078e028a */
[----:B------:R0:W5:Y:S02]  /*33b0*/  LDG.E.U16 R129, [R128.64] ;  /* 0x0000000e80817981 */ /* 0x000164000c1e1500 */
[----:B------:R-:W-:-:S02]  /*33c0*/  IMAD.WIDE R104, R105, 0x2, R136 ;  /* 0x0000000269687825 */ /* 0x000fc400078e0288 */
[----:B------:R0:W5:Y:S02]  /*33d0*/  LDG.E.U16 R93, [R92.64] ;  /* 0x0000000e5c5d7981 */ /* 0x000164000c1e1500 */
[----:B------:R-:W-:Y:S02]  /*33e0*/  IMAD.WIDE R108, R109, 0x2, R132 ;  /* 0x000000026d6c7825 */ /* 0x000fe400078e0284 */
[----:B------:R0:W5:Y:S04]  /*33f0*/  LDG.E.U16 R105, [R104.64] ;  /* 0x0000000e68697981 */ /* 0x000168000c1e1500 */
[----:B------:R1:W5:Y:S04]  /*3400*/  LDG.E.U16 R109, [R108.64] ;  /* 0x0000000e6c6d7981 */ /* 0x000368000c1e1500 */
[----:B0-----:R-:W0:Y:S01]  /*3410*/  LDS R104, [R17.X8+0x4000] ;  /* 0x0040000011687984 */ /* 0x001e220000008800 */
[----:B------:R-:W-:Y:S01]  /*3420*/  FADD R92, -R96, R125 ;  /* 0x0000007d605c7221 */ /* 0x000fe20000000100 */
[----:B------:R-:W-:-:S02]  /*3430*/  F2FP.BF16.PACK_AB R166, R107, R106 ;  /* 0x0000006a6ba6723e */ /* 0x000fc400000010ff */
[----:B------:R-:W-:Y:S01]  /*3440*/  LDS R106, [R18.X8+0x4000] ;  /* 0x00400000126a7984 */ /* 0x000fe20000008800 */
[----:B------:R-:W-:-:S03]  /*3450*/  FMUL R92, R92, 1.4426950216293334961 ;  /* 0x3fb8aa3b5c5c7820 */ /* 0x000fc60000400000 */
[----:B------:R-:W-:Y:S01]  /*3460*/  LDS R107, [R19.X8+0x4000] ;  /* 0x00400000136b7984 */ /* 0x000fe20000008800 */
[----:B------:R-:W1:Y:S03]  /*3470*/  MUFU.EX2 R126, R126 ;  /* 0x0000007e007e7308 */ /* 0x000e660000000800 */
[----:B------:R-:W-:Y:S06]  /*3480*/  BAR.SYNC.DEFER_BLOCKING 0x0 ;  /* 0x0000000000007b1d */ /* 0x000fec0000010000 */
[----:B------:R-:W0:Y:S01]  /*3490*/  MUFU.EX2 R92, R92 ;  /* 0x0000005c005c7308 */ /* 0x000e220000000800 */
[----:B------:R-:W-:-:S02]  /*34a0*/  F2FP.BF16.PACK_AB R128, R67, R66 ;  /* 0x000000424380723e */ /* 0x000fc400000010ff */
[----:B-1----:R-:W-:Y:S02]  /*34b0*/  F2FP.BF16.PACK_AB R108, R69, R68 ;  /* 0x00000044456c723e */ /* 0x002fe400000010ff */
[----:B------:R-:W-:Y:S01]  /*34c0*/  F2FP.BF16.PACK_AB R130, R71, R70 ;  /* 0x000000464782723e */ /* 0x000fe200000010ff */
[C---:B------:R-:W-:Y:S01]  /*34d0*/  FFMA R112, R126.reuse, R112, R127 ;  /* 0x000000707e707223 */ /* 0x040fe2000000007f */
[----:B------:R-:W-:Y:S01]  /*34e0*/  F2FP.BF16.PACK_AB R164, R89, R88 ;  /* 0x0000005859a4723e */ /* 0x000fe200000010ff */
[C---:B------:R-:W-:Y:S01]  /*34f0*/  FMUL R84, R126.reuse, R84 ;  /* 0x000000547e547220 */ /* 0x040fe20000400000 */
[----:B------:R-:W-:Y:S01]  /*3500*/  F2FP.BF16.PACK_AB R110, R111, R110 ;  /* 0x0000006e6f6e723e */ /* 0x000fe200000010ff */
[C---:B------:R-:W-:Y:S02]  /*3510*/  FMUL R85, R126.reuse, R85 ;  /* 0x000000557e557220 */ /* 0x040fe40000400000 */
[C---:B------:R-:W-:Y:S02]  /*3520*/  FMUL R60, R126.reuse, R60 ;  /* 0x0000003c7e3c7220 */ /* 0x040fe40000400000 */
[----:B------:R-:W-:Y:S01]  /*3530*/  FMUL R61, R126, R61 ;  /* 0x0000003d7e3d7220 */ /* 0x000fe20000400000 */
[----:B------:R-:W-:Y:S01]  /*3540*/  F2FP.BF16.PACK_AB R126, R65, R64 ;  /* 0x00000040417e723e */ /* 0x000fe200000010ff */
[C---:B0-----:R-:W-:Y:S01]  /*3550*/  FFMA R3, R92.reuse, R3, R104 ;  /* 0x000000035c037223 */ /* 0x041fe20000000068 */
[----:B------:R-:W-:Y:S01]  /*3560*/  F2FP.BF16.PACK_AB R104, R95, R94 ;  /* 0x0000005e5f68723e */ /* 0x000fe200000010ff */
[----:B------:R-:W-:-:S02]  /*3570*/  FMUL R86, R92, R86 ;  /* 0x000000565c567220 */ /* 0x000fc40000400000 */
[C---:B------:R-:W-:Y:S02]  /*3580*/  FMUL R87, R92.reuse, R87 ;  /* 0x000000575c577220 */ /* 0x040fe40000400000 */
[C---:B------:R-:W-:Y:S02]  /*3590*/  FMUL R62, R92.reuse, R62 ;  /* 0x0000003e5c3e7220 */ /* 0x040fe40000400000 */
[----:B------:R-:W-:Y:S01]  /*35a0*/  FMUL R63, R92, R63 ;  /* 0x0000003f5c3f7220 */ /* 0x000fe20000400000 */
[----:B------:R-:W-:-:S04]  /*35b0*/  UIADD3 UR6, UP0, UR6, 0x10, URZ ;  /* 0x0000001006067890 */ /* 0x000fc8000ff1e03f */
[----:B------:R-:W-:Y:S02]  /*35c0*/  UIADD3.X UR7, URZ, UR7, URZ, UP0, !UPT ;  /* 0x000000073f077290 */ /* 0x000fe400087fe43f */
[----:B------:R-:W-:-:S04]  /*35d0*/  UISETP.GE.U32.AND UP0, UPT, UR6, UR13, UPT ;  /* 0x0000000d0600728c */ /* 0x000fc8000bf06070 */
[----:B------:R-:W-:-:S06]  /*35e0*/  UISETP.GE.U32.AND.EX UP0, UPT, UR7, URZ, UPT, UP0 ;  /* 0x0000003f0700728c */ /* 0x000fcc000bf06100 */
[----:B------:R-:W-:Y:S01]  /*35f0*/  PLOP3.LUT P2, PT, PT, PT, UP0, 0x80, 0x0 ;  /* 0x000000000000781c */ /* 0x000fe20003f4f008 */
[----:B------:R-:W-:Y:S02]  /*3600*/  UMOV UR9, 0x10 ;  /* 0x0000001000097882 */ /* 0x000fe40000000000 */
[----:B------:R-:W-:Y:S02]  /*3610*/  ULDC UR10, c[0x0][0x1b4] ;  /* 0x00006d00000a7ab9 */ /* 0x000fe40000000800 */
[----:B------:R-:W-:Y:S02]  /*3620*/  ULDC UR11, c[0x0][0x1a4] ;  /* 0x00006900000b7ab9 */ /* 0x000fe40000000800 */
[----:B------:R-:W-:Y:S02]  /*3630*/  UIMAD UR5, UR9, UR10, UR5 ;  /* 0x0000000a090572a4 */ /* 0x000fe4000f8e0205 */
[----:B------:R-:W-:Y:S01]  /*3640*/  UIMAD UR4, UR9, UR11, UR4 ;  /* 0x0000000b090472a4 */ /* 0x000fe2000f8e0204 */
[----:B------:R-:W-:-:S02]  /*3650*/  MOV R127, R102 ;  /* 0x00000066007f7202 */ /* 0x000fc40000000f00 */
[----:B------:R-:W-:Y:S01]  /*3660*/  MOV R125, R96 ;  /* 0x00000060007d7202 */ /* 0x000fe20000000f00 */
[----:B--2---:R-:W-:Y:S04]  /*3670*/  STS.U16 [R46+0x4200], R165 ;  /* 0x004200a52e007388 */ /* 0x004fe80000000400 */
[----:B---3--:R-:W-:Y:S04]  /*3680*/  STS.U16 [R46+0x4600], R167 ;  /* 0x004600a72e007388 */ /* 0x008fe80000000400 */
[----:B----4-:R-:W-:Y:S04]  /*3690*/  STS.U16 [R46+0x4c00], R91 ;  /* 0x004c005b2e007388 */ /* 0x010fe80000000400 */
[----:B-----5:R-:W-:Y:S04]  /*36a0*/  STS.U16 [R46+0x4000], R131 ;  /* 0x004000832e007388 */ /* 0x020fe80000000400 */
[----:B------:R-:W-:Y:S04]  /*36b0*/  STS.U16 [R46+0x4400], R129 ;  /* 0x004400812e007388 */ /* 0x000fe80000000400 */
[----:B------:R-:W-:Y:S04]  /*36c0*/  STS.U16 [R46+0x4800], R93 ;  /* 0x0048005d2e007388 */ /* 0x000fe80000000400 */
[----:B------:R-:W-:Y:S04]  /*36d0*/  STS.U16 [R46+0x4a00], R105 ;  /* 0x004a00692e007388 */ /* 0x000fe80000000400 */
[----:B------:R-:W-:Y:S04]  /*36e0*/  STS.U16 [R46+0x4e00], R109 ;  /* 0x004e006d2e007388 */ /* 0x000fe80000000400 */
[----:B------:R-:W-:Y:S04]  /*36f0*/  STS [R11+0x5000], R126 ;  /* 0x0050007e0b007388 */ /* 0x000fe80000000800 */
[----:B------:R-:W-:Y:S04]  /*3700*/  STS [R11+0x5100], R128 ;  /* 0x005100800b007388 */ /* 0x000fe80000000800 */
[----:B------:R-:W-:Y:S04]  /*3710*/  STS [R11+0x5200], R108 ;  /* 0x0052006c0b007388 */ /* 0x000fe80000000800 */
[----:B------:R-:W-:Y:S04]  /*3720*/  STS [R11+0x5300], R130 ;  /* 0x005300820b007388 */ /* 0x000fe80000000800 */
[----:B------:R-:W-:Y:S04]  /*3730*/  STS [R11+0x5400], R164 ;  /* 0x005400a40b007388 */ /* 0x000fe80000000800 */
[----:B------:R0:W-:Y:S04]  /*3740*/  STS [R11+0x5500], R104 ;  /* 0x005500680b007388 */ /* 0x0001e80000000800 */
[----:B------:R-:W-:Y:S04]  /*3750*/  STS [R11+0x5600], R166 ;  /* 0x005600a60b007388 */ /* 0x000fe80000000800 */
[----:B------:R-:W-:Y:S04]  /*3760*/  STS [R11+0x5700], R110 ;  /* 0x0057006e0b007388 */ /* 0x000fe80000000800 */
[----:B------:R-:W-:Y:S06]  /*3770*/  BAR.SYNC.DEFER_BLOCKING 0x0 ;  /* 0x0000000000007b1d */ /* 0x000fec0000010000 */
[----:B------:R-:W-:Y:S04]  /*3780*/  LDSM.16.M88.4 R88, [R27+0x5000] ;  /* 0x005000001b58783b */ /* 0x000fe80000000200 */
[----:B------:R-:W1:Y:S01]  /*3790*/  LDSM.16.M88.4 R64, [R12+0x4000] ;  /* 0x004000000c40783b */ /* 0x000e620000000200 */
[----:B0-----:R-:W-:-:S03]  /*37a0*/  FADD R104, -R97, R124 ;  /* 0x0000007c61687221 */ /* 0x001fc60000000100 */
[----:B------:R-:W0:Y:S04]  /*37b0*/  LDSM.16.M88.4 R92, [R27+0x5200] ;  /* 0x005200001b5c783b */ /* 0x000e280000000200 */
[----:B------:R-:W2:Y:S01]  /*37c0*/  LDSM.16.M88.4 R68, [R27+0x5400] ;  /* 0x005400001b44783b */ /* 0x000ea20000000200 */
[----:B------:R-:W-:Y:S02]  /*37d0*/  FMUL R105, R104, 1.4426950216293334961 ;  /* 0x3fb8aa3b68697820 */ /* 0x000fe40000400000 */
[----:B------:R-:W-:-:S04]  /*37e0*/  FADD R104, -R98, R123 ;  /* 0x0000007b62687221 */ /* 0x000fc80000000100 */
[----:B------:R-:W-:Y:S01]  /*37f0*/  FMUL R104, R104, 1.4426950216293334961 ;  /* 0x3fb8aa3b68687820 */ /* 0x000fe20000400000 */
[----:B------:R-:W3:Y:S01]  /*3800*/  MUFU.EX2 R105, R105 ;  /* 0x0000006900697308 */ /* 0x000ee20000000800 */
[C---:B-1----:R-:W-:Y:S08]  /*3810*/  HMMA.16816.F32.BF16 R48, R88.reuse, R64, R48 ;  /* 0x000000405830723c */ /* 0x042ff00000041830 */
[----:B------:R-:W-:Y:S01]  /*3820*/  HMMA.16816.F32.BF16 R56, R88, R66, R56 ;  /* 0x000000425838723c */ /* 0x000fe20000041838 */
[----:B------:R-:W1:Y:S01]  /*3830*/  LDSM.16.M88.4 R88, [R27+0x5600] ;  /* 0x005600001b58783b */ /* 0x000e620000000200 */
[----:B------:R-:W4:Y:S01]  /*3840*/  MUFU.EX2 R104, R104 ;  /* 0x0000006800687308 */ /* 0x000f220000000800 */
[----:B---3--:R-:W-:-:S02]  /*3850*/  FMUL R72, R105, R72 ;  /* 0x0000004869487220 */ /* 0x008fc40000400000 */
[C---:B------:R-:W-:Y:S02]  /*3860*/  FMUL R73, R105.reuse, R73 ;  /* 0x0000004969497220 */ /* 0x040fe40000400000 */
[C---:B------:R-:W-:Y:S02]  /*3870*/  FMUL R76, R105.reuse, R76 ;  /* 0x0000004c694c7220 */ /* 0x040fe40000400000 */
[----:B------:R-:W-:Y:S01]  /*3880*/  FMUL R77, R105, R77 ;  /* 0x0000004d694d7220 */ /* 0x000fe20000400000 */
[----:B0-----:R-:W-:Y:S01]  /*3890*/  HMMA.16816.F32.BF16 R52, R92, R64, R52 ;  /* 0x000000405c34723c */ /* 0x001fe20000041834 */
[C---:B----4-:R-:W-:Y:S02]  /*38a0*/  FMUL R74, R104.reuse, R74 ;  /* 0x0000004a684a7220 */ /* 0x050fe40000400000 */
[C---:B------:R-:W-:Y:S02]  /*38b0*/  FMUL R75, R104.reuse, R75 ;  /* 0x0000004b684b7220 */ /* 0x040fe40000400000 */
[----:B------:R-:W-:-:S02]  /*38c0*/  FMUL R78, R104, R78 ;  /* 0x0000004e684e7220 */ /* 0x000fc40000400000 */
[C---:B------:R-:W-:Y:S01]  /*38d0*/  FMUL R79, R104.reuse, R79 ;  /* 0x0000004f684f7220 */ /* 0x040fe20000400000 */
[----:B------:R-:W-:Y:S01]  /*38e0*/  HMMA.16816.F32.BF16 R80, R92, R66, R80 ;  /* 0x000000425c50723c */ /* 0x000fe20000041850 */
[----:B------:R-:W-:Y:S01]  /*38f0*/  FFMA R5, R105, R5, R106 ;  /* 0x0000000569057223 */ /* 0x000fe2000000006a */
[----:B------:R-:W-:Y:S01]  /*3900*/  MOV R129, R100 ;  /* 0x0000006400817202 */ /* 0x000fe20000000f00 */
[----:B------:R-:W-:Y:S01]  /*3910*/  FFMA R6, R104, R6, R107 ;  /* 0x0000000668067223 */ /* 0x000fe2000000006b */
[----:B------:R-:W-:Y:S01]  /*3920*/  MOV R123, R98 ;  /* 0x00000062007b7202 */ /* 0x000fe20000000f00 */
[----:B------:R-:W-:-:S03]  /*3930*/  IMAD.MOV.U32 R130, RZ, RZ, R103 ;  /* 0x000000ffff827224 */ /* 0x000fc600078e0067 */
[----:B--2---:R-:W-:Y:S01]  /*3940*/  HMMA.16816.F32.BF16 R84, R68, R64, R84 ;  /* 0x000000404454723c */ /* 0x004fe20000041854 */
[----:B------:R-:W-:Y:S02]  /*3950*/  IMAD.MOV.U32 R128, RZ, RZ, R99 ;  /* 0x000000ffff807224 */ /* 0x000fe400078e0063 */
[----:B------:R-:W-:Y:S02]  /*3960*/  IMAD.MOV.U32 R126, RZ, RZ, R101 ;  /* 0x000000ffff7e7224 */ /* 0x000fe400078e0065 */
[----:B------:R-:W-:-:S03]  /*3970*/  IMAD.MOV.U32 R124, RZ, RZ, R97 ;  /* 0x000000ffff7c7224 */ /* 0x000fc600078e0061 */
[----:B------:R-:W-:Y:S08]  /*3980*/  HMMA.16816.F32.BF16 R60, R68, R66, R60 ;  /* 0x00000042443c723c */ /* 0x000ff0000004183c */
[C---:B-1----:R-:W-:Y:S08]  /*3990*/  HMMA.16816.F32.BF16 R72, R88.reuse, R64, R72 ;  /* 0x000000405848723c */ /* 0x042ff00000041848 */
[----:B------:R-:W-:Y:S01]  /*39a0*/  HMMA.16816.F32.BF16 R76, R88, R66, R76 ;  /* 0x00000042584c723c */ /* 0x000fe2000004184c */
[----:B------:R-:W-:Y:S01]  /*39b0*/  @P2 CALL.REL.NOINC `(.L_x_0) ;  /* 0x0000001000002944 */ /* 0x000fe20003c00000 */
[----:B------:R-:W-:Y:S06]  /*39c0*/  BRA `(.L_x_1) ;  /* 0xffffe0b000007947 */ /* 0x000fec000383ffff */
.L_x_0:
[----:B------:R-:W-:Y:S01]  /*39d0*/  IMAD.MOV.U32 R126, RZ, RZ, c[0x0][0x1c8] ;  /* 0x00007200ff7e7624 */ /* 0x000fe200078e00ff */
[----:B------:R-:W-:Y:S01]  /*39e0*/  MOV R143, R52 ;  /* 0x00000034008f7202 */ /* 0x000fe20000000f00 */
[----:B------:R-:W-:Y:S01]  /*39f0*/  IMAD.SHL.U32 R4, R0, 0x10, RZ ;  /* 0x0000001000047824 */ /* 0x000fe200078e00ff */
[----:B------:R-:W-:Y:S01]  /*3a00*/  MOV R52, R5 ;  /* 0x0000000500347202 */ /* 0x000fe20000000f00 */
[----:B------:R-:W-:Y:S01]  /*3a10*/  IMAD R9, R120, c[0x0][0x1c4], RZ ;  /* 0x0000710078097a24 */ /* 0x000fe200078e02ff */
[----:B------:R-:W-:Y:S01]  /*3a20*/  LEA R13, R126, R7, 0x2 ;  /* 0x000000077e0d7211 */ /* 0x000fe200078e10ff */
[----:B------:R-:W-:Y:S01]  /*3a30*/  IMAD.MOV.U32 R144, RZ, RZ, R55 ;  /* 0x000000ffff907224 */ /* 0x000fe200078e0037 */
[----:B------:R-:W-:Y:S01]  /*3a40*/  LOP3.LUT R8, R4, 0xe00, RZ, 0xc0, !PT ;  /* 0x00000e0004087812 */ /* 0x000fe200078ec0ff */
[----:B------:R-:W-:Y:S01]  /*3a50*/  IMAD R4, R2, c[0x0][0x1c0], RZ ;  /* 0x0000700002047a24 */ /* 0x000fe200078e02ff */
[----:B------:R-:W-:Y:S01]  /*3a60*/  MOV R55, R6 ;  /* 0x0000000600377202 */ /* 0x000fe20000000f00 */
[----:B------:R-:W-:Y:S01]  /*3a70*/  IMAD R15, R126, 0x4, R13 ;  /* 0x000000047e0f7824 */ /* 0x000fe200078e020d */
[----:B------:R-:W-:Y:S01]  /*3a80*/  LOP3.LUT R10, R8, 0x3c, R119, 0xf8, !PT ;  /* 0x0000003c080a7812 */ /* 0x000fe200078ef877 */
[----:B------:R-:W-:Y:S01]  /*3a90*/  IMAD.SHL.U32 R8, R4, 0x2, RZ ;  /* 0x0000000204087824 */ /* 0x000fe200078e00ff */
[----:B------:R-:W-:Y:S01]  /*3aa0*/  SHF.L.U32 R119, R0, 0x6, RZ ;  /* 0x0000000600777819 */ /* 0x000fe200000006ff */
[----:B------:R-:W-:Y:S01]  /*3ab0*/  IMAD.SHL.U32 R11, R9, 0x2, RZ ;  /* 0x00000002090b7824 */ /* 0x000fe200078e00ff */
[----:B------:R-:W-:Y:S01]  /*3ac0*/  LEA R16, R126, R15, 0x2 ;  /* 0x0000000f7e107211 */ /* 0x000fe200078e10ff */
[----:B------:R-:W-:Y:S01]  /*3ad0*/  IMAD.HI R4, R4, 0x2, RZ ;  /* 0x0000000204047827 */ /* 0x000fe200078e02ff */
[----:B------:R-:W-:Y:S01]  /*3ae0*/  LOP3.LUT R119, R10, 0x40, R119, 0xf8, !PT ;  /* 0x000000400a777812 */ /* 0x000fe200078ef877 */
[----:B------:R-:W-:Y:S01]  /*3af0*/  USHF.R.U32.HI UR8, URZ, 0x1, UR8 ;  /* 0x000000013f087899 */ /* 0x000fe20008011608 */
[----:B------:R-:W-:Y:S01]  /*3b00*/  IADD3 R122, P0, P1, R11, c[0x0][0x178], R8 ;  /* 0x00005e000b7a7a10 */ /* 0x000fe2000791e008 */
[C---:B------:R-:W-:Y:S01]  /*3b10*/  IMAD R17, R126.reuse, 0x4, R16 ;  /* 0x000000047e117824 */ /* 0x040fe200078e0210 */
[----:B------:R-:W-:Y:S01]  /*3b20*/  SHF.R.U32.HI R5, RZ, 0x1, R0 ;  /* 0x00000001ff057819 */ /* 0x000fe20000011600 */
[----:B------:R-:W-:Y:S01]  /*3b30*/  IMAD.HI R9, R9, 0x2, RZ ;  /* 0x0000000209097827 */ /* 0x000fe200078e02ff */
[-C--:B------:R-:W-:Y:S01]  /*3b40*/  LEA R12, P2, R15, R122.reuse, 0x1 ;  /* 0x0000007a0f0c7211 */ /* 0x080fe200078408ff */
[----:B------:R-:W-:Y:S01]  /*3b50*/  BAR.SYNC.DEFER_BLOCKING 0x0 ;  /* 0x0000000000007b1d */ /* 0x000fe20000010000 */
[----:B------:R-:W-:Y:S01]  /*3b60*/  LEA R18, R126, R17, 0x2 ;  /* 0x000000117e127211 */ /* 0x000fe200078e10ff */
[----:B------:R-:W-:Y:S01]  /*3b70*/  IMAD.SHL.U32 R6, R0, 0x4, RZ ;  /* 0x0000000400067824 */ /* 0x000fe200078e00ff */
[----:B------:R-:W-:Y:S01]  /*3b80*/  IADD3.X R124, R9, c[0x0][0x17c], R4, P0, P1 ;  /* 0x00005f00097c7a10 */ /* 0x000fe200007e2404 */
[----:B------:R-:W-:Y:S01]  /*3b90*/  IMAD.MOV.U32 R145, RZ, RZ, R57 ;  /* 0x000000ffff917224 */ /* 0x000fe200078e0039 */
[-C--:B------:R-:W-:Y:S01]  /*3ba0*/  LEA R8, P0, R7, R122.reuse, 0x1 ;  /* 0x0000007a07087211 */ /* 0x080fe200078008ff */
[C---:B------:R-:W-:Y:S01]  /*3bb0*/  IMAD R19, R126.reuse, 0x4, R18 ;  /* 0x000000047e137824 */ /* 0x040fe200078e0212 */
[----:B------:R-:W-:Y:S01]  /*3bc0*/  LEA R10, P1, R13, R122, 0x1 ;  /* 0x0000007a0d0a7211 */ /* 0x000fe200078208ff */
[----:B------:R-:W-:Y:S01]  /*3bd0*/  IMAD.MOV.U32 R137, RZ, RZ, R81 ;  /* 0x000000ffff897224 */ /* 0x000fe200078e0051 */
[----:B------:R-:W-:Y:S01]  /*3be0*/  LEA.HI.X.SX32 R9, R7, R124, 0x1, P0 ;  /* 0x0000007c07097211 */ /* 0x000fe200000f0eff */
[----:B------:R-:W-:Y:S01]  /*3bf0*/  IMAD.MOV.U32 R81, RZ, RZ, R77 ;  /* 0x000000ffff517224 */ /* 0x000fe200078e004d */
[----:B------:R-:W-:Y:S01]  /*3c00*/  LEA R20, R126, R19, 0x2 ;  /* 0x000000137e147211 */ /* 0x000fe200078e10ff */
[----:B------:R-:W-:Y:S01]  /*3c10*/  IMAD.MOV.U32 R123, RZ, RZ, R48 ;  /* 0x000000ffff7b7224 */ /* 0x000fe200078e0030 */
[----:B------:R-:W-:Y:S01]  /*3c20*/  LEA R14, P3, R16, R122, 0x1 ;  /* 0x0000007a100e7211 */ /* 0x000fe200078608ff */
[----:B------:R-:W-:Y:S01]  /*3c30*/  IMAD.MOV.U32 R77, RZ, RZ, R3 ;  /* 0x000000ffff4d7224 */ /* 0x000fe200078e0003 */
[C---:B------:R-:W-:Y:S01]  /*3c40*/  LEA R21, R126.reuse, R20, 0x2 ;  /* 0x000000147e157211 */ /* 0x040fe200078e10ff */
[----:B------:R-:W-:Y:S01]  /*3c50*/  IMAD.MOV.U32 R141, RZ, RZ, R53 ;  /* 0x000000ffff8d7224 */ /* 0x000fe200078e0035 */
[-C--:B------:R-:W-:Y:S01]  /*3c60*/  LEA.HI.X.SX32 R11, R13, R124.reuse, 0x1, P1 ;  /* 0x0000007c0d0b7211 */ /* 0x080fe200008f0eff */
[----:B------:R-:W-:Y:S01]  /*3c70*/  IMAD.MOV.U32 R133, RZ, RZ, R85 ;  /* 0x000000ffff857224 */ /* 0x000fe200078e0055 */
[-C--:B------:R-:W-:Y:S01]  /*3c80*/  LEA.HI.X.SX32 R13, R15, R124.reuse, 0x1, P2 ;  /* 0x0000007c0f0d7211 */ /* 0x080fe200010f0eff */
[----:B------:R-:W-:Y:S01]  /*3c90*/  IMAD R22, R126, 0x4, R21 ;  /* 0x000000047e167824 */ /* 0x000fe200078e0215 */
[----:B------:R-:W-:Y:S01]  /*3ca0*/  LEA.HI.X.SX32 R15, R16, R124, 0x1, P3 ;  /* 0x0000007c100f7211 */ /* 0x000fe200018f0eff */
[----:B------:R-:W-:Y:S01]  /*3cb0*/  IMAD.MOV.U32 R134, RZ, RZ, R87 ;  /* 0x000000ffff867224 */ /* 0x000fe200078e0057 */
[C---:B------:R-:W-:Y:S01]  /*3cc0*/  LEA R64, P0, R17.reuse, R122, 0x1 ;  /* 0x0000007a11407211 */ /* 0x040fe200078008ff */
[----:B------:R-:W-:Y:S01]  /*3cd0*/  IMAD.MOV.U32 R128, RZ, RZ, R63 ;  /* 0x000000ffff807224 */ /* 0x000fe200078e003f */
[C---:B------:R-:W-:Y:S01]  /*3ce0*/  LEA R23, R126.reuse, R22, 0x2 ;  /* 0x000000167e177211 */ /* 0x040fe200078e10ff */
[----:B------:R-:W-:Y:S01]  /*3cf0*/  IMAD.MOV.U32 R140, RZ, RZ, R83 ;  /* 0x000000ffff8c7224 */ /* 0x000fe200078e0053 */
[----:B------:R-:W-:Y:S01]  /*3d00*/  LEA.HI.X.SX32 R65, R17, R124, 0x1, P0 ;  /* 0x0000007c11417211 */ /* 0x000fe200000f0eff */
[----:B------:R-:W-:Y:S01]  /*3d10*/  IMAD.MOV.U32 R129, RZ, RZ, R61 ;  /* 0x000000ffff817224 */ /* 0x000fe200078e003d */
[----:B------:R-:W-:Y:S01]  /*3d20*/  LEA R24, R126, R23, 0x2 ;  /* 0x000000177e187211 */ /* 0x000fe200078e10ff */
[----:B------:R-:W-:Y:S01]  /*3d30*/  IMAD.MOV.U32 R149, RZ, RZ, R116 ;  /* 0x000000ffff957224 */ /* 0x000fe200078e0074 */
[----:B------:R-:W-:-:S02]  /*3d40*/  LEA R68, P1, R18, R122, 0x1 ;  /* 0x0000007a12447211 */ /* 0x000fc400078208ff */
[C---:B------:R-:W-:Y:S01]  /*3d50*/  LEA R70, P2, R19.reuse, R122, 0x1 ;  /* 0x0000007a13467211 */ /* 0x040fe200078408ff */
[----:B------:R-:W-:Y:S01]  /*3d60*/  IMAD R25, R126, 0x4, R24 ;  /* 0x000000047e197824 */ /* 0x000fe200078e0218 */
[-C--:B------:R-:W-:Y:S02]  /*3d70*/  LEA.HI.X.SX32 R69, R18, R124.reuse, 0x1, P1 ;  /* 0x0000007c12457211 */ /* 0x080fe400008f0eff */
[----:B------:R-:W-:Y:S02]  /*3d80*/  LEA.HI.X.SX32 R71, R19, R124, 0x1, P2 ;  /* 0x0000007c13477211 */ /* 0x000fe400010f0eff */
[----:B------:R-:W-:Y:S02]  /*3d90*/  LEA R4, R126, R25, 0x2 ;  /* 0x000000197e047211 */ /* 0x000fe400078e10ff */
[-C--:B------:R-:W-:Y:S02]  /*3da0*/  LEA R110, P0, R20, R122.reuse, 0x1 ;  /* 0x0000007a146e7211 */ /* 0x080fe400078008ff */
[----:B------:R-:W-:Y:S01]  /*3db0*/  LEA R108, P1, R21, R122, 0x1 ;  /* 0x0000007a156c7211 */ /* 0x000fe200078208ff */
[----:B------:R-:W-:Y:S01]  /*3dc0*/  IMAD R7, R126, 0x4, R4 ;  /* 0x000000047e077824 */ /* 0x000fe200078e0204 */
[----:B------:R-:W-:-:S02]  /*3dd0*/  LEA.HI.X.SX32 R111, R20, R124, 0x1, P0 ;  /* 0x0000007c146f7211 */ /* 0x000fc400000f0eff */
[----:B------:R-:W-:Y:S02]  /*3de0*/  LEA.HI.X.SX32 R109, R21, R124, 0x1, P1 ;  /* 0x0000007c156d7211 */ /* 0x000fe400008f0eff */
[----:B------:R-:W-:Y:S02]  /*3df0*/  LEA R16, R126, R7, 0x2 ;  /* 0x000000077e107211 */ /* 0x000fe400078e10ff */
[-C--:B------:R-:W-:Y:S02]  /*3e00*/  LEA R106, P2, R22, R122.reuse, 0x1 ;  /* 0x0000007a166a7211 */ /* 0x080fe400078408ff */
[C---:B------:R-:W-:Y:S01]  /*3e10*/  LEA R104, P0, R23.reuse, R122, 0x1 ;  /* 0x0000007a17687211 */ /* 0x040fe200078008ff */
[----:B------:R-:W-:Y:S01]  /*3e20*/  IMAD R26, R126, 0x4, R16 ;  /* 0x000000047e1a7824 */ /* 0x000fe200078e0210 */
[-C--:B------:R-:W-:Y:S02]  /*3e30*/  LEA.HI.X.SX32 R107, R22, R124.reuse, 0x1, P2 ;  /* 0x0000007c166b7211 */ /* 0x080fe400010f0eff */
[----:B------:R-:W-:-:S02]  /*3e40*/  LEA.HI.X.SX32 R105, R23, R124, 0x1, P0 ;  /* 0x0000007c17697211 */ /* 0x000fc400000f0eff */
[----:B------:R-:W-:Y:S02]  /*3e50*/  LEA R17, R126, R26, 0x2 ;  /* 0x0000001a7e117211 */ /* 0x000fe400078e10ff */
[-C--:B------:R-:W-:Y:S02]  /*3e60*/  LEA R94, P1, R24, R122.reuse, 0x1 ;  /* 0x0000007a185e7211 */ /* 0x080fe400078208ff */
[----:B------:R-:W-:Y:S01]  /*3e70*/  LEA R90, P0, R4, R122, 0x1 ;  /* 0x0000007a045a7211 */ /* 0x000fe200078008ff */
[----:B------:R-:W-:Y:S01]  /*3e80*/  IMAD R18, R126, 0x4, R17 ;  /* 0x000000047e127824 */ /* 0x000fe200078e0211 */
[-C--:B------:R-:W-:Y:S02]  /*3e90*/  LEA.HI.X.SX32 R95, R24, R124.reuse, 0x1, P1 ;  /* 0x0000007c185f7211 */ /* 0x080fe400008f0eff */
[----:B------:R-:W-:Y:S02]  /*3ea0*/  LEA.HI.X.SX32 R91, R4, R124, 0x1, P0 ;  /* 0x0000007c045b7211 */ /* 0x000fe400000f0eff */
[----:B------:R-:W-:-:S02]  /*3eb0*/  LEA R19, R126, R18, 0x2 ;  /* 0x000000127e137211 */ /* 0x000fc400078e10ff */
[-C--:B------:R-:W-:Y:S02]  /*3ec0*/  LEA R92, P2, R25, R122.reuse, 0x1 ;  /* 0x0000007a195c7211 */ /* 0x080fe400078408ff */
[----:B------:R-:W-:Y:S01]  /*3ed0*/  LEA R88, P1, R7, R122, 0x1 ;  /* 0x0000007a07587211 */ /* 0x000fe200078208ff */
[C---:B------:R-:W-:Y:S01]  /*3ee0*/  IMAD R20, R126.reuse, 0x4, R19 ;  /* 0x000000047e147824 */ /* 0x040fe200078e0213 */
[-C--:B------:R-:W-:Y:S02]  /*3ef0*/  LEA.HI.X.SX32 R93, R25, R124.reuse, 0x1, P2 ;  /* 0x0000007c195d7211 */ /* 0x080fe400010f0eff */
[----:B------:R-:W-:Y:S02]  /*3f00*/  LEA.HI.X.SX32 R89, R7, R124, 0x1, P1 ;  /* 0x0000007c07597211 */ /* 0x000fe400008f0eff */
[----:B------:R-:W-:Y:S02]  /*3f10*/  LEA R21, R126, R20, 0x2 ;  /* 0x000000147e157211 */ /* 0x000fe400078e10ff */
        /* <DEDUP_REMOVED lines=12> */
[CC--:B------:R-:W-:Y:S02]  /*3fe0*/  LEA R40, P0, R19.reuse, R122.reuse, 0x1 ;  /* 0x0000007a13287211 */ /* 0x0c0fe400078008ff */
[----:B------:R-:W-:Y:S01]  /*3ff0*/  LEA R38, P1, R20, R122, 0x1 ;  /* 0x0000007a14267211 */ /* 0x000fe200078208ff */
[----:B------:R-:W-:Y:S01]  /*4000*/  IMAD R17, R126, 0x4, R16 ;  /* 0x000000047e117824 */ /* 0x000fe200078e0210 */
[-C--:B------:R-:W-:Y:S02]  /*4010*/  LEA.HI.X.SX32 R41, R19, R124.reuse, 0x1, P0 ;  /* 0x0000007c13297211 */ /* 0x080fe400000f0eff */
[----:B------:R-:W-:-:S02]  /*4020*/  LEA.HI.X.SX32 R39, R20, R124, 0x1, P1 ;  /* 0x0000007c14277211 */ /* 0x000fc400008f0eff */
[----:B------:R-:W-:Y:S02]  /*4030*/  LEA R18, R126, R17, 0x2 ;  /* 0x000000117e127211 */ /* 0x000fe400078e10ff */
[CC--:B------:R-:W-:Y:S02]  /*4040*/  LEA R36, P2, R21.reuse, R122.reuse, 0x1 ;  /* 0x0000007a15247211 */ /* 0x0c0fe400078408ff */
[----:B------:R-:W-:Y:S01]  /*4050*/  LEA R32, P1, R4, R122, 0x1 ;  /* 0x0000007a04207211 */ /* 0x000fe200078208ff */
[----:B------:R-:W-:Y:S01]  /*4060*/  IMAD R19, R126, 0x4, R18 ;  /* 0x000000047e137824 */ /* 0x000fe200078e0212 */
[-C--:B------:R-:W-:Y:S02]  /*4070*/  LEA.HI.X.SX32 R37, R21, R124.reuse, 0x1, P2 ;  /* 0x0000007c15257211 */ /* 0x080fe400010f0eff */
[----:B------:R-:W-:Y:S02]  /*4080*/  LEA.HI.X.SX32 R33, R4, R124, 0x1, P1 ;  /* 0x0000007c04217211 */ /* 0x000fe400008f0eff */
[----:B------:R-:W-:-:S02]  /*4090*/  LEA R30, P2, R7, R122, 0x1 ;  /* 0x0000007a071e7211 */ /* 0x000fc400078408ff */
[----:B------:R-:W-:Y:S02]  /*40a0*/  LEA R4, R126, R19, 0x2 ;  /* 0x000000137e047211 */ /* 0x000fe400078e10ff */
[----:B------:R-:W-:Y:S02]  /*40b0*/  LEA R34, P0, R22, R122, 0x1 ;  /* 0x0000007a16227211 */ /* 0x000fe400078008ff */
[----:B------:R-:W-:Y:S01]  /*40c0*/  LEA.HI.X.SX32 R31, R7, R124, 0x1, P2 ;  /* 0x0000007c071f7211 */ /* 0x000fe200010f0eff */
[----:B------:R-:W-:Y:S01]  /*40d0*/  IMAD R7, R126, 0x4, R4 ;  /* 0x000000047e077824 */ /* 0x000fe200078e0204 */
[----:B------:R-:W-:Y:S02]  /*40e0*/  LEA R26, P1, R17, R122, 0x1 ;  /* 0x0000007a111a7211 */ /* 0x000fe400078208ff */
[----:B------:R-:W-:Y:S02]  /*40f0*/  LEA.HI.X.SX32 R35, R22, R124, 0x1, P0 ;  /* 0x0000007c16237211 */ /* 0x000fe400000f0eff */
[----:B------:R-:W-:-:S02]  /*4100*/  LEA R28, P0, R16, R122, 0x1 ;  /* 0x0000007a101c7211 */ /* 0x000fc400078008ff */
[-C--:B------:R-:W-:Y:S02]  /*4110*/  LEA.HI.X.SX32 R27, R17, R124.reuse, 0x1, P1 ;  /* 0x0000007c111b7211 */ /* 0x080fe400008f0eff */
[----:B------:R-:W-:Y:S01]  /*4120*/  LEA R17, R126, R7, 0x2 ;  /* 0x000000077e117211 */ /* 0x000fe200078e10ff */
[----:B------:R-:W-:Y:S01]  /*4130*/  IMAD.MOV.U32 R126, RZ, RZ, R59 ;  /* 0x000000ffff7e7224 */ /* 0x000fe200078e003b */
[----:B------:R-:W-:Y:S01]  /*4140*/  LEA.HI.X.SX32 R29, R16, R124, 0x1, P0 ;  /* 0x0000007c101d7211 */ /* 0x000fe200000f0eff */
[----:B------:R-:W-:Y:S01]  /*4150*/  IMAD.MOV.U32 R59, RZ, RZ, R76 ;  /* 0x000000ffff3b7224 */ /* 0x000fe200078e004c */
[-C--:B------:R-:W-:Y:S02]  /*4160*/  LEA R16, P3, R17, R122.reuse, 0x1 ;  /* 0x0000007a11107211 */ /* 0x080fe400078608ff */
[-C--:B------:R-:W-:Y:S02]  /*4170*/  LEA R24, P2, R18, R122.reuse, 0x1 ;  /* 0x0000007a12187211 */ /* 0x080fe400078408ff */
[----:B------:R-:W-:-:S02]  /*4180*/  LEA R22, P1, R4, R122, 0x1 ;  /* 0x0000007a04167211 */ /* 0x000fc400078208ff */
[-C--:B------:R-:W-:Y:S02]  /*4190*/  LEA.HI.X.SX32 R17, R17, R124.reuse, 0x1, P3 ;  /* 0x0000007c11117211 */ /* 0x080fe400018f0eff */
[----:B------:R-:W-:Y:S02]  /*41a0*/  FSETP.GT.AND P3, PT, |R55|, 8.50705917302346158658e+37, PT ;  /* 0x7e8000003700780b */ /* 0x000fe40003f64200 */
[----:B------:R-:W-:Y:S02]  /*41b0*/  LEA.HI.X.SX32 R25, R18, R124, 0x1, P2 ;  /* 0x0000007c12197211 */ /* 0x000fe400010f0eff */
[-C--:B------:R-:W-:Y:S02]  /*41c0*/  LEA R18, P0, R19, R122.reuse, 0x1 ;  /* 0x0000007a13127211 */ /* 0x080fe400078008ff */
[----:B------:R-:W-:Y:S01]  /*41d0*/  LEA R20, P2, R7, R122, 0x1 ;  /* 0x0000007a07147211 */ /* 0x000fe200078408ff */
[----:B------:R-:W-:Y:S01]  /*41e0*/  IMAD.MOV.U32 R122, RZ, RZ, R50 ;  /* 0x000000ffff7a7224 */ /* 0x000fe200078e0032 */
[----:B------:R-:W-:Y:S01]  /*41f0*/  LEA.HI.X.SX32 R23, R4, R124, 0x1, P1 ;  /* 0x0000007c04177211 */ /* 0x000fe200008f0eff */
[----:B------:R-:W-:Y:S01]  /*4200*/  FMUL R50, R77, 8388608 ;  /* 0x4b0000004d327820 */ /* 0x000fe20000400000 */
[----:B------:R-:W-:-:S02]  /*4210*/  FSETP.GEU.AND P1, PT, |R55|, 1.175494350822287508e-38, PT ;  /* 0x008000003700780b */ /* 0x000fc40003f2e200 */
[----:B------:R-:W-:Y:S01]  /*4220*/  SHF.R.S32.HI R4, RZ, 0x3, R0 ;  /* 0x00000003ff047819 */ /* 0x000fe20000011400 */
[----:B------:R-:W-:Y:S01]  /*4230*/  FMUL R0, R55, 8388608 ;  /* 0x4b00000037007820 */ /* 0x000fe20000400000 */
[-C--:B------:R-:W-:Y:S01]  /*4240*/  LEA.HI.X.SX32 R19, R19, R124.reuse, 0x1, P0 ;  /* 0x0000007c13137211 */ /* 0x080fe200000f0eff */
[----:B------:R-:W-:Y:S01]  /*4250*/  @P3 FMUL R79, R79, 0.25 ;  /* 0x3e8000004f4f3820 */ /* 0x000fe20000400000 */
[----:B------:R-:W-:Y:S01]  /*4260*/  LEA.HI.X.SX32 R21, R7, R124, 0x1, P2 ;  /* 0x0000007c07157211 */ /* 0x000fe200010f0eff */
[----:B------:R-:W-:Y:S01]  /*4270*/  @P3 FMUL R78, R78, 0.25 ;  /* 0x3e8000004e4e3820 */ /* 0x000fe20000400000 */
[C---:B------:R-:W-:Y:S01]  /*4280*/  FSETP.GEU.AND P0, PT, R55.reuse, 1.175494350822287508e-38, PT ;  /* 0x008000003700780b */ /* 0x040fe20003f0e000 */
[----:B------:R-:W-:Y:S01]  /*4290*/  @P3 FMUL R74, R74, 0.25 ;  /* 0x3e8000004a4a3820 */ /* 0x000fe20000400000 */
[----:B------:R-:W-:Y:S02]  /*42a0*/  FSETP.GT.AND P2, PT, |R52|, 8.50705917302346158658e+37, PT ;  /* 0x7e8000003400780b */ /* 0x000fe40003f44200 */
[----:B------:R-:W-:Y:S01]  /*42b0*/  FSEL R0, R0, R55, !P0 ;  /* 0x0000003700007208 */ /* 0x000fe20004000000 */
[----:B------:R-:W-:Y:S01]  /*42c0*/  @P3 FMUL R55, R55, 0.25 ;  /* 0x3e80000037373820 */ /* 0x000fe20000400000 */
[C---:B------:R-:W-:Y:S01]  /*42d0*/  FSETP.GEU.AND P6, PT, |R52|.reuse, 1.175494350822287508e-38, PT ;  /* 0x008000003400780b */ /* 0x040fe20003fce200 */
[----:B------:R-:W-:Y:S01]  /*42e0*/  @!P1 FMUL R79, R79, 16777216 ;  /* 0x4b8000004f4f9820 */ /* 0x000fe20000400000 */
[----:B------:R-:W-:Y:S01]  /*42f0*/  MOV R125, R49 ;  /* 0x00000031007d7202 */ /* 0x000fe20000000f00 */
[C---:B------:R-:W-:Y:S01]  /*4300*/  FMUL R49, R52.reuse, 8388608 ;  /* 0x4b00000034317820 */ /* 0x040fe20000400000 */
[----:B------:R-:W-:Y:S01]  /*4310*/  FSETP.GEU.AND P4, PT, R52, 1.175494350822287508e-38, PT ;  /* 0x008000003400780b */ /* 0x000fe20003f8e000 */
[----:B------:R-:W-:Y:S01]  /*4320*/  @!P1 FMUL R55, R55, 16777216 ;  /* 0x4b80000037379820 */ /* 0x000fe20000400000 */
[----:B------:R-:W-:Y:S01]  /*4330*/  MOV R57, R75 ;  /* 0x0000004b00397202 */ /* 0x000fe20000000f00 */
[----:B------:R-:W-:Y:S01]  /*4340*/  @!P1 FMUL R78, R78, 16777216 ;  /* 0x4b8000004e4e9820 */ /* 0x000fe20000400000 */
[----:B------:R-:W-:Y:S01]  /*4350*/  FSEL R49, R49, R52, !P4 ;  /* 0x0000003431317208 */ /* 0x000fe20006000000 */
[----:B------:R-:W0:Y:S01]  /*4360*/  MUFU.RCP R48, R55 ;  /* 0x0000003700307308 */ /* 0x000e220000001000 */
[----:B------:R-:W-:Y:S01]  /*4370*/  @P2 FMUL R52, R52, 0.25 ;  /* 0x3e80000034342820 */ /* 0x000fe20000400000 */
[----:B------:R-:W-:Y:S01]  /*4380*/  LOP3.LUT R3, R6, 0x180, RZ, 0xc0, !PT ;  /* 0x0000018006037812 */ /* 0x000fe200078ec0ff */
[----:B------:R-:W-:Y:S01]  /*4390*/  @P3 FMUL R57, R57, 0.25 ;  /* 0x3e80000039393820 */ /* 0x000fe20000400000 */
[----:B------:R-:W-:Y:S01]  /*43a0*/  FSETP.GEU.AND P3, PT, R77, 1.175494350822287508e-38, PT ;  /* 0x008000004d00780b */ /* 0x000fe20003f6e000 */
[----:B------:R-:W-:Y:S01]  /*43b0*/  @!P6 FMUL R52, R52, 16777216 ;  /* 0x4b8000003434e820 */ /* 0x000fe20000400000 */
[----:B------:R-:W-:Y:S01]  /*43c0*/  LOP3.LUT R6, R5, 0xc, RZ, 0xc0, !PT ;  /* 0x0000000c05067812 */ /* 0x000fe200078ec0ff */
[----:B------:R-:W-:Y:S01]  /*43d0*/  @!P1 FMUL R57, R57, 16777216 ;  /* 0x4b80000039399820 */ /* 0x000fe20000400000 */
[----:B------:R-:W-:Y:S01]  /*43e0*/  FSEL R50, R50, R77, !P3 ;  /* 0x0000004d32327208 */ /* 0x000fe20005800000 */
[----:B------:R-:W-:Y:S01]  /*43f0*/  @P2 FMUL R81, R81, 0.25 ;  /* 0x3e80000051512820 */ /* 0x000fe20000400000 */
[----:B------:R-:W-:Y:S01]  /*4400*/  SGXT R4, R4, 0x1 ;  /* 0x000000010404781a */ /* 0x000fe20000000200 */
[----:B------:R-:W1:Y:S01]  /*4410*/  MUFU.RCP R52, R52 ;  /* 0x0000003400347308 */ /* 0x000e620000001000 */
[----:B------:R-:W-:Y:S01]  /*4420*/  MOV R7, UR8 ;  /* 0x0000000800077c02 */ /* 0x000fe20008000f00 */
[----:B------:R-:W-:Y:S01]  /*4430*/  @P2 FMUL R59, R59, 0.25 ;  /* 0x3e8000003b3b2820 */ /* 0x000fe20000400000 */
[----:B------:R-:W-:Y:S01]  /*4440*/  IADD3 R5, R50, -0x3f3504f3, RZ ;  /* 0xc0cafb0d32057810 */ /* 0x000fe20007ffe0ff */
[----:B------:R-:W-:Y:S01]  /*4450*/  @P2 FMUL R73, R73, 0.25 ;  /* 0x3e80000049492820 */ /* 0x000fe20000400000 */
[----:B------:R-:W-:Y:S01]  /*4460*/  LEA R53, R118, R3, 0x3 ;  /* 0x0000000376357211 */ /* 0x000fe200078e18ff */
[----:B------:R-:W-:Y:S01]  /*4470*/  @P2 FMUL R72, R72, 0.25 ;  /* 0x3e80000048482820 */ /* 0x000fe20000400000 */
[----:B------:R-:W-:Y:S01]  /*4480*/  LEA R3, R118, UR12, 0x2 ;  /* 0x0000000c76037c11 */ /* 0x000fe2000f8e10ff */
[----:B------:R-:W-:Y:S01]  /*4490*/  @!P6 FMUL R81, R81, 16777216 ;  /* 0x4b8000005151e820 */ /* 0x000fe20000400000 */
[----:B------:R-:W-:Y:S01]  /*44a0*/  MOV R146, R54 ;  /* 0x0000003600927202 */ /* 0x000fe20000000f00 */
[----:B------:R-:W-:Y:S01]  /*44b0*/  @!P6 FMUL R59, R59, 16777216 ;  /* 0x4b8000003b3be820 */ /* 0x000fe20000400000 */
[----:B------:R-:W-:Y:S01]  /*44c0*/  MOV R135, R84 ;  /* 0x0000005400877202 */ /* 0x000fe20000000f00 */
[----:B0-----:R-:W-:Y:S01]  /*44d0*/  FMUL R84, R48, R57 ;  /* 0x0000003930547220 */ /* 0x001fe20000400000 */
[----:B------:R-:W-:Y:S01]  /*44e0*/  LOP3.LUT R54, R7, 0x1040, R4, 0x78, !PT ;  /* 0x0000104007367812 */ /* 0x000fe200078e7804 */
[----:B------:R-:W-:Y:S01]  /*44f0*/  IMAD.U32 R3, R3, 0x4, R6 ;  /* 0x0000000403037824 */ /* 0x000fe200078e0006 */
[----:B------:R-:W-:Y:S01]  /*4500*/  LOP3.LUT R75, R5, 0xff800000, RZ, 0xc0, !PT ;  /* 0xff800000054b7812 */ /* 0x000fe200078ec0ff */
[C---:B------:R-:W-:Y:S01]  /*4510*/  FMUL R5, R112.reuse, 8388608 ;  /* 0x4b00000070057820 */ /* 0x040fe20000400000 */
[----:B------:R-:W-:Y:S01]  /*4520*/  IADD3 R4, R49, -0x3f3504f3, RZ ;  /* 0xc0cafb0d31047810 */ /* 0x000fe20007ffe0ff */
[----:B------:R-:W-:Y:S01]  /*4530*/  @!P6 FMUL R73, R73, 16777216 ;  /* 0x4b8000004949e820 */ /* 0x000fe20000400000 */
[----:B------:R-:W-:Y:S01]  /*4540*/  FSEL R57, RZ, -23, P3 ;  /* 0xc1b80000ff397808 */ /* 0x000fe20001800000 */
[----:B------:R-:W0:Y:S01]  /*4550*/  I2F R6, R75 ;  /* 0x0000004b00067306 */ /* 0x000e220000201400 */
[----:B------:R-:W-:Y:S01]  /*4560*/  FSETP.GEU.AND P3, PT, R112, 1.175494350822287508e-38, PT ;  /* 0x008000007000780b */ /* 0x000fe20003f6e000 */
[----:B------:R-:W-:Y:S01]  /*4570*/  @!P6 FMUL R72, R72, 16777216 ;  /* 0x4b8000004848e820 */ /* 0x000fe20000400000 */
[----:B------:R-:W-:Y:S01]  /*4580*/  MOV R131, R60 ;  /* 0x0000003c00837202 */ /* 0x000fe20000000f00 */
[----:B------:R-:W-:Y:S01]  /*4590*/  FMUL R55, R114, 8388608 ;  /* 0x4b00000072377820 */ /* 0x000fe20000400000 */
[----:B------:R-:W-:Y:S01]  /*45a0*/  LOP3.LUT R76, R4, 0xff800000, RZ, 0xc0, !PT ;  /* 0xff800000044c7812 */ /* 0x000fe200078ec0ff */
[C---:B-1----:R-:W-:Y:S01]  /*45b0*/  FMUL R81, R52.reuse, R81 ;  /* 0x0000005134517220 */ /* 0x042fe20000400000 */
[----:B------:R-:W-:Y:S01]  /*45c0*/  MOV R147, R56 ;  /* 0x0000003800937202 */ /* 0x000fe20000000f00 */
[----:B------:R-:W-:Y:S01]  /*45d0*/  FMUL R85, R52, R72 ;  /* 0x0000004834557220 */ /* 0x000fe20000400000 */
[----:B------:R-:W-:Y:S01]  /*45e0*/  FSEL R5, R5, R112, !P3 ;  /* 0x0000007005057208 */ /* 0x000fe20005800000 */
[----:B------:R-:W1:Y:S01]  /*45f0*/  I2F R7, R76 ;  /* 0x0000004c00077306 */ /* 0x000e620000201400 */
[----:B------:R-:W-:Y:S01]  /*4600*/  FSEL R60, RZ, -23, P3 ;  /* 0xc1b80000ff3c7808 */ /* 0x000fe20001800000 */
[----:B------:R-:W-:Y:S01]  /*4610*/  @!P1 FMUL R74, R74, 16777216 ;  /* 0x4b8000004a4a9820 */ /* 0x000fe20000400000 */
[----:B------:R-:W-:Y:S01]  /*4620*/  FSEL R56, RZ, -23, P4 ;  /* 0xc1b80000ff387808 */ /* 0x000fe20002000000 */
[----:B------:R-:W-:Y:S01]  /*4630*/  FMUL R79, R48, R79 ;  /* 0x0000004f304f7220 */ /* 0x000fe20000400000 */
[----:B------:R-:W-:Y:S01]  /*4640*/  FSETP.GEU.AND P3, PT, R114, 1.175494350822287508e-38, PT ;  /* 0x008000007200780b */ /* 0x000fe20003f6e000 */
[----:B0-----:R-:W-:Y:S01]  /*4650*/  FFMA.FTZ R57, R6, 1.1920928955078125e-07, R57 ;  /* 0x3400000006397823 */ /* 0x001fe20000010039 */
[----:B------:R-:W-:Y:S01]  /*4660*/  FSETP.GT.AND P4, PT, |R77|, 8.50705917302346158658e+37, PT ;  /* 0x7e8000004d00780b */ /* 0x000fe20003f84200 */
[----:B------:R-:W-:Y:S01]  /*4670*/  FMUL R6, R113, 8388608 ;  /* 0x4b00000071067820 */ /* 0x000fe20000400000 */
[----:B------:R-:W-:Y:S01]  /*4680*/  MOV R142, R82 ;  /* 0x00000052008e7202 */ /* 0x000fe20000000f00 */
[C---:B------:R-:W-:Y:S01]  /*4690*/  FMUL R82, R52.reuse, R59 ;  /* 0x0000003b34527220 */ /* 0x040fe20000400000 */
[----:B------:R-:W-:Y:S01]  /*46a0*/  MOV R136, R86 ;  /* 0x0000005600887202 */ /* 0x000fe20000000f00 */
[----:B------:R-:W-:Y:S01]  /*46b0*/  FMUL R86, R52, R73 ;  /* 0x0000004934567220 */ /* 0x000fe20000400000 */
[----:B------:R-:W-:Y:S01]  /*46c0*/  FSEL R55, R55, R114, !P3 ;  /* 0x0000007237377208 */ /* 0x000fe20005800000 */
[----:B------:R-:W-:Y:S01]  /*46d0*/  FMUL R83, R48, R74 ;  /* 0x0000004a30537220 */ /* 0x000fe20000400000 */
[----:B------:R-:W-:Y:S01]  /*46e0*/  FSEL R52, RZ, -23, P3 ;  /* 0xc1b80000ff347808 */ /* 0x000fe20001800000 */
[----:B-1----:R-:W-:Y:S01]  /*46f0*/  FFMA.FTZ R56, R7, 1.1920928955078125e-07, R56 ;  /* 0x3400000007387823 */ /* 0x002fe20000010038 */
[----:B------:R-:W-:Y:S01]  /*4700*/  FSETP.GEU.AND P3, PT, |R77|, 1.175494350822287508e-38, PT ;  /* 0x008000004d00780b */ /* 0x000fe20003f6e200 */
[----:B------:R-:W-:Y:S01]  /*4710*/  IMAD.IADD R75, R50, 0x1, -R75 ;  /* 0x00000001324b7824 */ /* 0x000fe200078e0a4b */
[----:B------:R-:W-:Y:S01]  /*4720*/  MOV R132, R62 ;  /* 0x0000003e00847202 */ /* 0x000fe20000000f00 */
[----:B------:R-:W-:Y:S01]  /*4730*/  @P4 FMUL R128, R128, 0.25 ;  /* 0x3e80000080804820 */ /* 0x000fe20000400000 */
[----:B------:R-:W-:Y:S01]  /*4740*/  FSETP.GT.AND P2, PT, |R112|, 8.50705917302346158658e+37, PT ;  /* 0x7e8000007000780b */ /* 0x000fe20003f44200 */
[----:B------:R-:W-:Y:S01]  /*4750*/  @P4 FMUL R134, R134, 0.25 ;  /* 0x3e80000086864820 */ /* 0x000fe20000400000 */
[----:B------:R-:W-:Y:S01]  /*4760*/  MOV R138, R115 ;  /* 0x00000073008a7202 */ /* 0x000fe20000000f00 */
[----:B------:R-:W-:Y:S01]  /*4770*/  @P4 FMUL R132, R132, 0.25 ;  /* 0x3e80000084844820 */ /* 0x000fe20000400000 */
[----:B------:R-:W-:Y:S01]  /*4780*/  FSETP.GEU.AND P1, PT, R113, 1.175494350822287508e-38, PT ;  /* 0x008000007100780b */ /* 0x000fe20003f2e000 */
[----:B------:R-:W-:Y:S01]  /*4790*/  @P4 FMUL R136, R136, 0.25 ;  /* 0x3e80000088884820 */ /* 0x000fe20000400000 */
[----:B------:R-:W-:Y:S01]  /*47a0*/  MOV R139, R80 ;  /* 0x00000050008b7202 */ /* 0x000fe20000000f00 */
[----:B------:R-:W-:Y:S01]  /*47b0*/  @P4 FMUL R77, R77, 0.25 ;  /* 0x3e8000004d4d4820 */ /* 0x000fe20000400000 */
[----:B------:R-:W-:Y:S01]  /*47c0*/  FSETP.GT.AND P4, PT, |R113|, 8.50705917302346158658e+37, PT ;  /* 0x7e8000007100780b */ /* 0x000fe20003f84200 */
[----:B------:R-:W-:Y:S01]  /*47d0*/  FMUL R80, R48, R78 ;  /* 0x0000004e30507220 */ /* 0x000fe20000400000 */
[----:B------:R-:W-:Y:S01]  /*47e0*/  IADD3 R48, R5, -0x3f3504f3, RZ ;  /* 0xc0cafb0d05307810 */ /* 0x000fe20007ffe0ff */
[----:B------:R-:W-:Y:S01]  /*47f0*/  @!P3 FMUL R128, R128, 16777216 ;  /* 0x4b8000008080b820 */ /* 0x000fe20000400000 */
[----:B------:R-:W-:Y:S01]  /*4800*/  LOP3.LUT R4, R117, 0x2004, RZ, 0xc0, !PT ;  /* 0x0000200475047812 */ /* 0x000fe200078ec0ff */
[----:B------:R-:W-:Y:S01]  /*4810*/  @!P3 FMUL R132, R132, 16777216 ;  /* 0x4b8000008484b820 */ /* 0x000fe20000400000 */
[----:B------:R-:W-:Y:S01]  /*4820*/  FSEL R6, R6, R113, !P1 ;  /* 0x0000007106067208 */ /* 0x000fe20004800000 */
[----:B------:R-:W-:Y:S01]  /*4830*/  @!P3 FMUL R134, R134, 16777216 ;  /* 0x4b8000008686b820 */ /* 0x000fe20000400000 */
[----:B------:R-:W-:Y:S01]  /*4840*/  FSEL R72, RZ, -23, P1 ;  /* 0xc1b80000ff487808 */ /* 0x000fe20000800000 */
[----:B------:R-:W-:Y:S01]  /*4850*/  @!P3 FMUL R136, R136, 16777216 ;  /* 0x4b8000008888b820 */ /* 0x000fe20000400000 */
[C---:B------:R-:W-:Y:S01]  /*4860*/  FSETP.GEU.AND P1, PT, R138.reuse, 1.175494350822287508e-38, PT ;  /* 0x008000008a00780b */ /* 0x040fe20003f2e000 */
[----:B------:R-:W-:Y:S01]  /*4870*/  @!P3 FMUL R77, R77, 16777216 ;  /* 0x4b8000004d4db820 */ /* 0x000fe20000400000 */
[----:B------:R-:W-:Y:S01]  /*4880*/  FSETP.GEU.AND P3, PT, |R113|, 1.175494350822287508e-38, PT ;  /* 0x008000007100780b */ /* 0x000fe20003f6e200 */
[----:B------:R-:W-:Y:S01]  /*4890*/  FMUL R7, R138, 8388608 ;  /* 0x4b0000008a077820 */ /* 0x000fe20000400000 */
[----:B------:R-:W-:Y:S01]  /*48a0*/  LOP3.LUT R74, R48, 0xff800000, RZ, 0xc0, !PT ;  /* 0xff800000304a7812 */ /* 0x000fe200078ec0ff */
[----:B------:R-:W-:Y:S01]  /*48b0*/  @P2 FMUL R129, R129, 0.25 ;  /* 0x3e80000081812820 */ /* 0x000fe20000400000 */
[----:B------:R-:W-:Y:S01]  /*48c0*/  IADD3 R4, R4, R54, R53 ;  /* 0x0000003604047210 */ /* 0x000fe20007ffe035 */
[----:B------:R-:W-:Y:S01]  /*48d0*/  @P2 FMUL R131, R131, 0.25 ;  /* 0x3e80000083832820 */ /* 0x000fe20000400000 */
[----:B------:R-:W-:Y:S01]  /*48e0*/  FSEL R7, R7, R138, !P1 ;  /* 0x0000008a07077208 */ /* 0x000fe20004800000 */
[----:B------:R-:W-:Y:S01]  /*48f0*/  @P2 FMUL R133, R133, 0.25 ;  /* 0x3e80000085852820 */ /* 0x000fe20000400000 */
[----:B------:R-:W-:Y:S01]  /*4900*/  FSEL R54, RZ, -23, P1 ;  /* 0xc1b80000ff367808 */ /* 0x000fe20000800000 */
[----:B------:R-:W-:Y:S01]  /*4910*/  @P2 FMUL R135, R135, 0.25 ;  /* 0x3e80000087872820 */ /* 0x000fe20000400000 */
[C---:B------:R-:W-:Y:S01]  /*4920*/  FSETP.GEU.AND P1, PT, |R112|.reuse, 1.175494350822287508e-38, PT ;  /* 0x008000007000780b */ /* 0x040fe20003f2e200 */
[----:B------:R-:W-:Y:S01]  /*4930*/  @P2 FMUL R112, R112, 0.25 ;  /* 0x3e80000070702820 */ /* 0x000fe20000400000 */
[----:B------:R0:W1:Y:S01]  /*4940*/  I2F R61, R74 ;  /* 0x0000004a003d7306 */ /* 0x0000620000201400 */
[----:B------:R-:W-:Y:S01]  /*4950*/  FSETP.GT.AND P2, PT, |R114|, 8.50705917302346158658e+37, PT ;  /* 0x7e8000007200780b */ /* 0x000fe20003f44200 */
[----:B------:R-:W-:Y:S01]  /*4960*/  @P4 FMUL R140, R140, 0.25 ;  /* 0x3e8000008c8c4820 */ /* 0x000fe20000400000 */
[----:B------:R-:W-:Y:S01]  /*4970*/  IADD3 R59, R6, -0x3f3504f3, RZ ;  /* 0xc0cafb0d063b7810 */ /* 0x000fe20007ffe0ff */
[----:B------:R-:W-:Y:S01]  /*4980*/  @P4 FMUL R142, R142, 0.25 ;  /* 0x3e8000008e8e4820 */ /* 0x000fe20000400000 */
[----:B------:R-:W-:Y:S01]  /*4990*/  IADD3 R53, R55, -0x3f3504f3, RZ ;  /* 0xc0cafb0d37357810 */ /* 0x000fe20007ffe0ff */
[----:B------:R-:W-:Y:S01]  /*49a0*/  @P4 FMUL R144, R144, 0.25 ;  /* 0x3e80000090904820 */ /* 0x000fe20000400000 */
[----:B------:R-:W-:Y:S01]  /*49b0*/  MOV R124, R58 ;  /* 0x0000003a007c7202 */ /* 0x000fe20000000f00 */
[----:B------:R-:W-:Y:S01]  /*49c0*/  @P4 FMUL R146, R146, 0.25 ;  /* 0x3e80000092924820 */ /* 0x000fe20000400000 */
[----:B------:R-:W-:Y:S01]  /*49d0*/  LOP3.LUT R59, R59, 0xff800000, RZ, 0xc0, !PT ;  /* 0xff8000003b3b7812 */ /* 0x000fe200078ec0ff */
[----:B------:R-:W-:Y:S01]  /*49e0*/  @P4 FMUL R113, R113, 0.25 ;  /* 0x3e80000071714820 */ /* 0x000fe20000400000 */
[----:B------:R-:W-:Y:S01]  /*49f0*/  FSETP.GEU.AND P4, PT, |R114|, 1.175494350822287508e-38, PT ;  /* 0x008000007200780b */ /* 0x000fe20003f8e200 */
[----:B------:R-:W-:Y:S01]  /*4a00*/  @!P3 FMUL R140, R140, 16777216 ;  /* 0x4b8000008c8cb820 */ /* 0x000fe20000400000 */
[----:B------:R-:W-:Y:S01]  /*4a10*/  LOP3.LUT R62, R53, 0xff800000, RZ, 0xc0, !PT ;  /* 0xff800000353e7812 */ /* 0x000fe200078ec0ff */
[----:B------:R-:W-:Y:S01]  /*4a20*/  @!P3 FMUL R113, R113, 16777216 ;  /* 0x4b8000007171b820 */ /* 0x000fe20000400000 */
[----:B------:R-:W-:Y:S01]  /*4a30*/  IADD3 R58, R7, -0x3f3504f3, RZ ;  /* 0xc0cafb0d073a7810 */ /* 0x000fe20007ffe0ff */
[----:B------:R-:W-:Y:S01]  /*4a40*/  @!P3 FMUL R142, R142, 16777216 ;  /* 0x4b8000008e8eb820 */ /* 0x000fe20000400000 */
[----:B------:R-:W2:Y:S01]  /*4a50*/  I2F R73, R59 ;  /* 0x0000003b00497306 */ /* 0x000ea20000201400 */
[----:B------:R-:W-:Y:S01]  /*4a60*/  @!P3 FMUL R144, R144, 16777216 ;  /* 0x4b8000009090b820 */ /* 0x000fe20000400000 */
[----:B------:R-:W-:Y:S01]  /*4a70*/  LOP3.LUT R58, R58, 0xff800000, RZ, 0xc0, !PT ;  /* 0xff8000003a3a7812 */ /* 0x000fe200078ec0ff */
[----:B------:R-:W-:Y:S01]  /*4a80*/  @!P3 FMUL R146, R146, 16777216 ;  /* 0x4b8000009292b820 */ /* 0x000fe20000400000 */
[----:B------:R-:W-:Y:S01]  /*4a90*/  FSETP.GT.AND P3, PT, |R149|, 8.50705917302346158658e+37, PT ;  /* 0x7e8000009500780b */ /* 0x000fe20003f64200 */
[----:B------:R-:W-:Y:S01]  /*4aa0*/  @!P1 FMUL R112, R112, 16777216 ;  /* 0x4b80000070709820 */ /* 0x000fe20000400000 */
[----:B------:R-:W-:Y:S01]  /*4ab0*/  IADD3 R76, R49, -R76, RZ ;  /* 0x8000004c314c7210 */ /* 0x000fe20007ffe0ff */
[----:B------:R-:W-:Y:S01]  /*4ac0*/  @P2 FMUL R137, R137, 0.25 ;  /* 0x3e80000089892820 */ /* 0x000fe20000400000 */
[----:B------:R-:W3:Y:S01]  /*4ad0*/  I2F R63, R62 ;  /* 0x0000003e003f7306 */ /* 0x000ee20000201400 */
[----:B------:R-:W-:Y:S01]  /*4ae0*/  @P2 FMUL R139, R139, 0.25 ;  /* 0x3e8000008b8b2820 */ /* 0x000fe20000400000 */
[----:B------:R-:W-:Y:S01]  /*4af0*/  F2FP.BF16.PACK_AB R82, R82, R85 ;  /* 0x000000555252723e */ /* 0x000fe200000010ff */
[----:B------:R-:W-:Y:S01]  /*4b00*/  @P2 FMUL R141, R141, 0.25 ;  /* 0x3e8000008d8d2820 */ /* 0x000fe20000400000 */
[----:B------:R-:W-:Y:S01]  /*4b10*/  MOV R85, 0x3dc6b27f ;  /* 0x3dc6b27f00557802 */ /* 0x000fe20000000f00 */
[----:B------:R-:W-:Y:S01]  /*4b20*/  @P2 FMUL R143, R143, 0.25 ;  /* 0x3e8000008f8f2820 */ /* 0x000fe20000400000 */
[----:B------:R-:W-:Y:S01]  /*4b30*/  F2FP.BF16.PACK_AB R81, R81, R86 ;  /* 0x000000565151723e */ /* 0x000fe200000010ff */
[----:B------:R-:W-:Y:S01]  /*4b40*/  @P2 FMUL R114, R114, 0.25 ;  /* 0x3e80000072722820 */ /* 0x000fe20000400000 */
[----:B------:R-:W-:Y:S01]  /*4b50*/  FSETP.GT.AND P2, PT, |R138|, 8.50705917302346158658e+37, PT ;  /* 0x7e8000008a00780b */ /* 0x000fe20003f44200 */
[----:B------:R-:W-:Y:S01]  /*4b60*/  @!P1 FMUL R129, R129, 16777216 ;  /* 0x4b80000081819820 */ /* 0x000fe20000400000 */
[----:B------:R-:W-:Y:S01]  /*4b70*/  MUFU.RCP R77, R77 ;  /* 0x0000004d004d7308 */ /* 0x000fe20000001000 */
[----:B------:R-:W-:Y:S01]  /*4b80*/  @!P1 FMUL R131, R131, 16777216 ;  /* 0x4b80000083839820 */ /* 0x000fe20000400000 */
[----:B------:R-:W-:Y:S01]  /*4b90*/  F2FP.BF16.PACK_AB R84, R79, R84 ;  /* 0x000000544f54723e */ /* 0x000fe200000010ff */
[----:B------:R-:W-:Y:S01]  /*4ba0*/  @!P1 FMUL R133, R133, 16777216 ;  /* 0x4b80000085859820 */ /* 0x000fe20000400000 */
[----:B0-----:R-:W-:Y:S01]  /*4bb0*/  IADD3 R74, R5, -R74, RZ ;  /* 0x8000004a054a7210 */ /* 0x001fe20007ffe0ff */
[----:B------:R-:W-:Y:S01]  /*4bc0*/  @!P1 FMUL R135, R135, 16777216 ;  /* 0x4b80000087879820 */ /* 0x000fe20000400000 */
[C---:B------:R-:W-:Y:S01]  /*4bd0*/  FSETP.GEU.AND P1, PT, R149.reuse, 1.175494350822287508e-38, PT ;  /* 0x008000009500780b */ /* 0x040fe20003f2e000 */
[----:B------:R-:W-:Y:S01]  /*4be0*/  FMUL R48, R149, 8388608 ;  /* 0x4b00000095307820 */ /* 0x000fe20000400000 */
[----:B------:R-:W-:Y:S01]  /*4bf0*/  MUFU.RCP R78, R112 ;  /* 0x00000070004e7308 */ /* 0x000fe20000001000 */
[----:B-1----:R-:W-:Y:S01]  /*4c00*/  FFMA.FTZ R60, R61, 1.1920928955078125e-07, R60 ;  /* 0x340000003d3c7823 */ /* 0x002fe2000001003c */
[----:B------:R-:W-:Y:S01]  /*4c10*/  F2FP.BF16.PACK_AB R80, R80, R83 ;  /* 0x000000535050723e */ /* 0x000fe200000010ff */
[----:B------:R-:W-:Y:S01]  /*4c20*/  @!P4 FMUL R114, R114, 16777216 ;  /* 0x4b8000007272c820 */ /* 0x000fe20000400000 */
[----:B------:R-:W-:Y:S01]  /*4c30*/  FSEL R48, R48, R149, !P1 ;  /* 0x0000009530307208 */ /* 0x000fe20004800000 */
[----:B------:R-:W-:Y:S01]  /*4c40*/  @!P4 FMUL R137, R137, 16777216 ;  /* 0x4b8000008989c820 */ /* 0x000fe20000400000 */
[----:B------:R-:W-:Y:S01]  /*4c50*/  LOP3.LUT R83, R119, 0x44, RZ, 0x3c, !PT ;  /* 0x0000004477537812 */ /* 0x000fe200078e3cff */
[----:B------:R-:W-:Y:S01]  /*4c60*/  @!P4 FMUL R139, R139, 16777216 ;  /* 0x4b8000008b8bc820 */ /* 0x000fe20000400000 */
[----:B------:R0:W1:Y:S01]  /*4c70*/  I2F R61, R58 ;  /* 0x0000003a003d7306 */ /* 0x0000620000201400 */
[----:B------:R-:W-:-:S02]  /*4c80*/  @!P4 FMUL R141, R141, 16777216 ;  /* 0x4b8000008d8dc820 */ /* 0x000fc40000400000 */
[----:B------:R-:W-:Y:S01]  /*4c90*/  @!P4 FMUL R143, R143, 16777216 ;  /* 0x4b8000008f8fc820 */ /* 0x000fe20000400000 */
[----:B------:R-:W-:Y:S01]  /*4ca0*/  FSETP.GEU.AND P4, PT, |R149|, 1.175494350822287508e-38, PT ;  /* 0x008000009500780b */ /* 0x000fe20003f8e200 */
[----:B------:R-:W-:Y:S02]  /*4cb0*/  @P3 FMUL R145, R145, 0.25 ;  /* 0x3e80000091913820 */ /* 0x000fe40000400000 */
[----:B------:R-:W-:Y:S01]  /*4cc0*/  @P3 FMUL R147, R147, 0.25 ;  /* 0x3e80000093933820 */ /* 0x000fe20000400000 */
[----:B------:R4:W5:Y:S01]  /*4cd0*/  MUFU.RCP R127, R113 ;  /* 0x00000071007f7308 */ /* 0x0009620000001000 */
[----:B------:R-:W-:Y:S01]  /*4ce0*/  @P3 FMUL R125, R125, 0.25 ;  /* 0x3e8000007d7d3820 */ /* 0x000fe20000400000 */
[----:B0-----:R-:W-:Y:S01]  /*4cf0*/  IADD3 R58, R7, -R58, RZ ;  /* 0x8000003a073a7210 */ /* 0x001fe20007ffe0ff */
[----:B------:R-:W-:Y:S02]  /*4d00*/  @P3 FMUL R123, R123, 0.25 ;  /* 0x3e8000007b7b3820 */ /* 0x000fe40000400000 */
[----:B------:R-:W-:Y:S01]  /*4d10*/  @P3 FMUL R149, R149, 0.25 ;  /* 0x3e80000095953820 */ /* 0x000fe20000400000 */
[----:B------:R-:W-:Y:S01]  /*4d20*/  FSETP.GEU.AND P3, PT, |R138|, 1.175494350822287508e-38, PT ;  /* 0x008000008a00780b */ /* 0x000fe20003f6e200 */
[----:B--2---:R-:W-:Y:S01]  /*4d30*/  FFMA.FTZ R53, R73, 1.1920928955078125e-07, R72 ;  /* 0x3400000049357823 */ /* 0x004fe20000010048 */
[----:B------:R0:W-:Y:S01]  /*4d40*/  MUFU.RCP R130, R114 ;  /* 0x0000007200827308 */ /* 0x0001e20000001000 */
[----:B---3--:R-:W-:Y:S01]  /*4d50*/  FFMA.FTZ R72, R63, 1.1920928955078125e-07, R52 ;  /* 0x340000003f487823 */ /* 0x008fe20000010034 */
[----:B------:R-:W-:Y:S01]  /*4d60*/  IADD3 R52, R0, -0x3f3504f3, RZ ;  /* 0xc0cafb0d00347810 */ /* 0x000fe20007ffe0ff */
[----:B------:R-:W-:-:S02]  /*4d70*/  @P2 FMUL R138, R138, 0.25 ;  /* 0x3e8000008a8a2820 */ /* 0x000fc40000400000 */
[----:B------:R-:W-:Y:S02]  /*4d80*/  @!P4 FMUL R149, R149, 16777216 ;  /* 0x4b8000009595c820 */ /* 0x000fe40000400000 */
[----:B-1----:R-:W-:Y:S01]  /*4d90*/  FFMA.FTZ R54, R61, 1.1920928955078125e-07, R54 ;  /* 0x340000003d367823 */ /* 0x002fe20000010036 */
[----:B------:R-:W-:Y:S01]  /*4da0*/  LOP3.LUT R61, R52, 0xff800000, RZ, 0xc0, !PT ;  /* 0xff800000343d7812 */ /* 0x000fe200078ec0ff */
[----:B------:R-:W-:Y:S01]  /*4db0*/  FMUL R115, R77, R136 ;  /* 0x000000884d737220 */ /* 0x000fe20000400000 */
[----:B------:R-:W-:Y:S01]  /*4dc0*/  IADD3 R52, R48, -0x3f3504f3, RZ ;  /* 0xc0cafb0d30347810 */ /* 0x000fe20007ffe0ff */
[----:B------:R-:W-:Y:S01]  /*4dd0*/  @!P3 FMUL R138, R138, 16777216 ;  /* 0x4b8000008a8ab820 */ /* 0x000fe20000400000 */
[----:B------:R-:W1:Y:S01]  /*4de0*/  MUFU.RCP R136, R149 ;  /* 0x0000009500887308 */ /* 0x000e620000001000 */
[----:B------:R-:W-:Y:S01]  /*4df0*/  FMUL R117, R78, R135 ;  /* 0x000000874e757220 */ /* 0x000fe20000400000 */
[----:B------:R-:W-:Y:S01]  /*4e00*/  LOP3.LUT R63, R52, 0xff800000, RZ, 0xc0, !PT ;  /* 0xff800000343f7812 */ /* 0x000fe200078ec0ff */
[C---:B----4-:R-:W-:Y:S01]  /*4e10*/  FMUL R113, R78.reuse, R129 ;  /* 0x000000814e717220 */ /* 0x050fe20000400000 */
[----:B------:R-:W-:Y:S01]  /*4e20*/  FSEL R52, RZ, -23, P1 ;  /* 0xc1b80000ff347808 */ /* 0x000fe20000800000 */
[C---:B0-----:R-:W-:Y:S01]  /*4e30*/  FMUL R114, R78.reuse, R131 ;  /* 0x000000834e727220 */ /* 0x041fe20000400000 */
[----:B------:R-:W-:Y:S01]  /*4e40*/  ISETP.GE.U32.AND P1, PT, R49, 0x7f800000, PT ;  /* 0x7f8000003100780c */ /* 0x000fe20003f26070 */
[----:B------:R-:W-:Y:S01]  /*4e50*/  FMUL R118, R78, R133 ;  /* 0x000000854e767220 */ /* 0x000fe20000400000 */
[----:B------:R-:W0:Y:S01]  /*4e60*/  MUFU.RCP R135, R138 ;  /* 0x0000008a00877308 */ /* 0x000e220000001000 */
[----:B------:R-:W-:Y:S01]  /*4e70*/  @P2 FMUL R126, R126, 0.25 ;  /* 0x3e8000007e7e2820 */ /* 0x000fe20000400000 */
[----:B------:R-:W-:Y:S01]  /*4e80*/  F2FP.BF16.PACK_AB R114, R114, R117 ;  /* 0x000000757272723e */ /* 0x000fe200000010ff */
[----:B------:R-:W-:Y:S01]  /*4e90*/  @P2 FMUL R124, R124, 0.25 ;  /* 0x3e8000007c7c2820 */ /* 0x000fe20000400000 */
[----:B------:R-:W-:Y:S01]  /*4ea0*/  F2FP.BF16.PACK_AB R118, R113, R118 ;  /* 0x000000767176723e */ /* 0x000fe200000010ff */
[----:B------:R-:W-:-:S02]  /*4eb0*/  @P2 FMUL R51, R51, 0.25 ;  /* 0x3e80000033332820 */ /* 0x000fc40000400000 */
[----:B------:R-:W-:Y:S01]  /*4ec0*/  @P2 FMUL R122, R122, 0.25 ;  /* 0x3e8000007a7a2820 */ /* 0x000fe20000400000 */
[----:B------:R2:W3:Y:S01]  /*4ed0*/  I2F R78, R61 ;  /* 0x0000003d004e7306 */ /* 0x0004e20000201400 */
[----:B------:R-:W-:Y:S01]  /*4ee0*/  @!P4 FMUL R125, R125, 16777216 ;  /* 0x4b8000007d7dc820 */ /* 0x000fe20000400000 */
[----:B------:R-:W-:Y:S01]  /*4ef0*/  STS [R119+0x80], R114 ;  /* 0x0000807277007388 */ /* 0x000fe20000000800 */
[----:B------:R-:W-:Y:S01]  /*4f00*/  @!P4 FMUL R123, R123, 16777216 ;  /* 0x4b8000007b7bc820 */ /* 0x000fe20000400000 */
[----:B------:R-:W-:Y:S01]  /*4f10*/  ISETP.GE.U32.AND P2, PT, R50, 0x7f800000, PT ;  /* 0x7f8000003200780c */ /* 0x000fe20003f46070 */
[----:B------:R-:W-:Y:S01]  /*4f20*/  FMUL R87, R77, R128 ;  /* 0x000000804d577220 */ /* 0x000fe20000400000 */
[----:B------:R-:W-:Y:S01]  /*4f30*/  STS [R119+0x180], R118 ;  /* 0x0001807677007388 */ /* 0x000fe20000000800 */
[----:B------:R-:W-:Y:S01]  /*4f40*/  @!P4 FMUL R145, R145, 16777216 ;  /* 0x4b8000009191c820 */ /* 0x000fe20000400000 */
[----:B------:R-:W4:Y:S01]  /*4f50*/  I2F R73, R63 ;  /* 0x0000003f00497306 */ /* 0x000f220000201400 */
[----:B------:R-:W-:Y:S01]  /*4f60*/  @!P4 FMUL R147, R147, 16777216 ;  /* 0x4b8000009393c820 */ /* 0x000fe20000400000 */
[----:B------:R-:W-:Y:S01]  /*4f70*/  ISETP.GE.U32.AND P4, PT, R55, 0x7f800000, PT ;  /* 0x7f8000003700780c */ /* 0x000fe20003f86070 */
[----:B------:R-:W-:Y:S01]  /*4f80*/  @!P3 FMUL R126, R126, 16777216 ;  /* 0x4b8000007e7eb820 */ /* 0x000fe20000400000 */
[----:B--2---:R-:W-:Y:S01]  /*4f90*/  IADD3 R61, R0, -R61, RZ ;  /* 0x8000003d003d7210 */ /* 0x004fe20007ffe0ff */
[----:B------:R-:W-:-:S02]  /*4fa0*/  @!P3 FMUL R124, R124, 16777216 ;  /* 0x4b8000007c7cb820 */ /* 0x000fc40000400000 */
[----:B------:R-:W-:Y:S02]  /*4fb0*/  @!P3 FMUL R51, R51, 16777216 ;  /* 0x4b8000003333b820 */ /* 0x000fe40000400000 */
[C---:B------:R-:W-:Y:S02]  /*4fc0*/  FMUL R112, R77.reuse, R132 ;  /* 0x000000844d707220 */ /* 0x040fe40000400000 */
[----:B------:R-:W-:Y:S01]  /*4fd0*/  FMUL R116, R77, R134 ;  /* 0x000000864d747220 */ /* 0x000fe20000400000 */
[----:B------:R-:W-:Y:S01]  /*4fe0*/  FSEL R77, RZ, -23, P0 ;  /* 0xc1b80000ff4d7808 */ /* 0x000fe20000000000 */
[----:B-----5:R-:W-:Y:S01]  /*4ff0*/  FMUL R128, R127, R140 ;  /* 0x0000008c7f807220 */ /* 0x020fe20000400000 */
[----:B------:R-:W-:Y:S01]  /*5000*/  F2FP.BF16.PACK_AB R112, R112, R115 ;  /* 0x000000737070723e */ /* 0x000fe200000010ff */
[----:B------:R-:W-:Y:S01]  /*5010*/  @!P3 FMUL R122, R122, 16777216 ;  /* 0x4b8000007a7ab820 */ /* 0x000fe20000400000 */
[----:B------:R-:W-:Y:S01]  /*5020*/  F2FP.BF16.PACK_AB R87, R87, R116 ;  /* 0x000000745757723e */ /* 0x000fe200000010ff */
[----:B------:R-:W-:Y:S01]  /*5030*/  FMUL R129, R127, R142 ;  /* 0x0000008e7f817220 */ /* 0x000fe20000400000 */
[----:B------:R-:W-:Y:S01]  /*5040*/  ISETP.GE.U32.AND P3, PT, R5, 0x7f800000, PT ;  /* 0x7f8000000500780c */ /* 0x000fe20003f66070 */
[----:B------:R-:W-:Y:S01]  /*5050*/  FMUL R133, R127, R144 ;  /* 0x000000907f857220 */ /* 0x000fe20000400000 */
[----:B------:R-:W-:Y:S01]  /*5060*/  FSETP.NEU.AND P0, PT, R49, RZ, PT ;  /* 0x000000ff3100720b */ /* 0x000fe20003f0d000 */
[----:B------:R-:W-:-:S02]  /*5070*/  FMUL R132, R127, R146 ;  /* 0x000000927f847220 */ /* 0x000fc40000400000 */
[----:B-1----:R-:W-:Y:S01]  /*5080*/  FMUL R140, R136, R125 ;  /* 0x0000007d888c7220 */ /* 0x002fe20000400000 */
[----:B------:R-:W-:Y:S01]  /*5090*/  F2FP.BF16.PACK_AB R128, R128, R133 ;  /* 0x000000858080723e */ /* 0x000fe200000010ff */
[----:B------:R-:W-:Y:S01]  /*50a0*/  FMUL R127, R130, R137 ;  /* 0x00000089827f7220 */ /* 0x000fe20000400000 */
[----:B------:R-:W-:Y:S01]  /*50b0*/  F2FP.BF16.PACK_AB R129, R129, R132 ;  /* 0x000000848181723e */ /* 0x000fe200000010ff */
[C---:B------:R-:W-:Y:S02]  /*50c0*/  FMUL R125, R136.reuse, R123 ;  /* 0x0000007b887d7220 */ /* 0x040fe40000400000 */
[C---:B------:R-:W-:Y:S02]  /*50d0*/  FMUL R137, R136.reuse, R145 ;  /* 0x0000009188897220 */ /* 0x040fe40000400000 */
[----:B------:R-:W-:Y:S02]  /*50e0*/  FMUL R138, R136, R147 ;  /* 0x00000093888a7220 */ /* 0x000fe40000400000 */
[----:B0-----:R-:W-:Y:S01]  /*50f0*/  FMUL R126, R135, R126 ;  /* 0x0000007e877e7220 */ /* 0x001fe20000400000 */
[----:B------:R-:W-:Y:S01]  /*5100*/  F2FP.BF16.PACK_AB R140, R137, R140 ;  /* 0x0000008c898c723e */ /* 0x000fe200000010ff */
[C---:B------:R-:W-:Y:S01]  /*5110*/  FMUL R124, R135.reuse, R124 ;  /* 0x0000007c877c7220 */ /* 0x040fe20000400000 */
[----:B------:R-:W-:Y:S01]  /*5120*/  F2FP.BF16.PACK_AB R138, R138, R125 ;  /* 0x0000007d8a8a723e */ /* 0x000fe200000010ff */
[----:B------:R-:W-:-:S02]  /*5130*/  FMUL R123, R135, R51 ;  /* 0x00000033877b7220 */ /* 0x000fc40000400000 */
[C---:B------:R-:W-:Y:S01]  /*5140*/  FMUL R131, R130.reuse, R139 ;  /* 0x0000008b82837220 */ /* 0x040fe20000400000 */
[----:B------:R-:W-:Y:S01]  /*5150*/  STS [R119+0x100], R140 ;  /* 0x0001008c77007388 */ /* 0x000fe20000000800 */
[----:B------:R-:W-:Y:S01]  /*5160*/  FMUL R134, R130, R141 ;  /* 0x0000008d82867220 */ /* 0x000fe20000400000 */
[----:B------:R-:W-:Y:S01]  /*5170*/  F2FP.BF16.PACK_AB R123, R126, R123 ;  /* 0x0000007b7e7b723e */ /* 0x000fe200000010ff */
[----:B------:R-:W-:Y:S01]  /*5180*/  FMUL R135, R135, R122 ;  /* 0x0000007a87877220 */ /* 0x000fe20000400000 */
[----:B------:R-:W-:Y:S01]  /*5190*/  STS [R119], R138 ;  /* 0x0000008a77007388 */ /* 0x000fe20000000800 */
[----:B------:R-:W-:Y:S01]  /*51a0*/  FMUL R130, R130, R143 ;  /* 0x0000008f82827220 */ /* 0x000fe20000400000 */
[----:B------:R-:W-:Y:S01]  /*51b0*/  F2FP.BF16.PACK_AB R127, R127, R134 ;  /* 0x000000867f7f723e */ /* 0x000fe200000010ff */
[----:B---3--:R-:W-:Y:S01]  /*51c0*/  FFMA.FTZ R51, R78, 1.1920928955078125e-07, R77 ;  /* 0x340000004e337823 */ /* 0x008fe2000001004d */
[----:B------:R-:W-:Y:S01]  /*51d0*/  F2FP.BF16.PACK_AB R124, R124, R135 ;  /* 0x000000877c7c723e */ /* 0x000fe200000010ff */
[----:B------:R-:W-:Y:S01]  /*51e0*/  FADD R78, R76, -1 ;  /* 0xbf8000004c4e7421 */ /* 0x000fe20000000000 */
[----:B------:R-:W-:Y:S01]  /*51f0*/  F2FP.BF16.PACK_AB R130, R131, R130 ;  /* 0x000000828382723e */ /* 0x000fe200000010ff */
[----:B----4-:R-:W-:Y:S01]  /*5200*/  FFMA.FTZ R52, R73, 1.1920928955078125e-07, R52 ;  /* 0x3400000049347823 */ /* 0x010fe20000010034 */
[C---:B------:R-:W-:Y:S01]  /*5210*/  LOP3.LUT R73, R119.reuse, 0x40, RZ, 0x3c, !PT ;  /* 0x0000004077497812 */ /* 0x040fe200078e3cff */
[----:B------:R-:W-:Y:S01]  /*5220*/  FFMA.FTZ R79, R78, R85, -0.16845393180847167969 ;  /* 0xbe2c7f304e4f7423 */ /* 0x000fe20000010055 */
[----:B------:R-:W-:Y:S01]  /*5230*/  LOP3.LUT R77, R119, 0x4, RZ, 0x3c, !PT ;  /* 0x00000004774d7812 */ /* 0x000fe200078e3cff */
[----:B------:R-:W-:-:S02]  /*5240*/  FADD R76, R75, -1 ;  /* 0xbf8000004b4c7421 */ /* 0x000fc40000000000 */
[----:B------:R-:W-:Y:S01]  /*5250*/  STS [R73+0x1000], R124 ;  /* 0x0010007c49007388 */ /* 0x000fe20000000800 */
[----:B------:R-:W-:Y:S02]  /*5260*/  IMAD.IADD R62, R55, 0x1, -R62 ;  /* 0x00000001373e7824 */ /* 0x000fe400078e0a3e */
[----:B------:R-:W-:Y:S01]  /*5270*/  FFMA.FTZ R79, R78, R79, 0.1716887056827545166 ;  /* 0x3e2fcf2a4e4f7423 */ /* 0x000fe2000001004f */
[----:B------:R-:W-:Y:S01]  /*5280*/  STS [R73+0x1100], R123 ;  /* 0x0011007b49007388 */ /* 0x000fe20000000800 */
[----:B------:R-:W-:Y:S02]  /*5290*/  FADD R62, R62, -1 ;  /* 0xbf8000003e3e7421 */ /* 0x000fe40000000000 */
[----:B------:R-:W-:Y:S01]  /*52a0*/  FFMA.FTZ R79, R78, R79, -0.17900948226451873779 ;  /* 0xbe374e434e4f7423 */ /* 0x000fe2000001004f */
[----:B------:R-:W-:Y:S01]  /*52b0*/  STS [R73+0x1080], R112 ;  /* 0x0010807049007388 */ /* 0x000fe20000000800 */
[----:B------:R-:W-:Y:S02]  /*52c0*/  FADD R74, R74, -1 ;  /* 0xbf8000004a4a7421 */ /* 0x000fe40000000000 */
[----:B------:R-:W-:Y:S01]  /*52d0*/  FFMA.FTZ R79, R78, R79, 0.20512372255325317383 ;  /* 0x3e520bf44e4f7423 */ /* 0x000fe2000001004f */
[----:B------:R0:W-:Y:S01]  /*52e0*/  STS [R73+0x1180], R87 ;  /* 0x0011805749007388 */ /* 0x0001e20000000800 */
[----:B------:R-:W-:-:S02]  /*52f0*/  FFMA.FTZ R75, R74, R85, -0.16845393180847167969 ;  /* 0xbe2c7f304a4b7423 */ /* 0x000fc40000010055 */
[----:B------:R-:W-:Y:S01]  /*5300*/  FFMA.FTZ R79, R78, R79, -0.24046532809734344482 ;  /* 0xbe763c8b4e4f7423 */ /* 0x000fe2000001004f */
[----:B------:R-:W-:Y:S01]  /*5310*/  STS [R77+0x2000], R130 ;  /* 0x002000824d007388 */ /* 0x000fe20000000800 */
[----:B------:R-:W-:Y:S02]  /*5320*/  FFMA.FTZ R75, R74, R75, 0.1716887056827545166 ;  /* 0x3e2fcf2a4a4b7423 */ /* 0x000fe4000001004b */
[----:B------:R-:W-:Y:S01]  /*5330*/  FFMA.FTZ R79, R78, R79, 0.28857114911079406738 ;  /* 0x3e93bf994e4f7423 */ /* 0x000fe2000001004f */
[----:B------:R-:W-:Y:S01]  /*5340*/  STS [R77+0x2100], R127 ;  /* 0x0021007f4d007388 */ /* 0x000fe20000000800 */
[----:B------:R-:W-:Y:S02]  /*5350*/  FFMA.FTZ R75, R74, R75, -0.17900948226451873779 ;  /* 0xbe374e434a4b7423 */ /* 0x000fe4000001004b */
[----:B0-----:R-:W-:Y:S01]  /*5360*/  FFMA.FTZ R73, R62, R85, -0.16845393180847167969 ;  /* 0xbe2c7f303e497423 */ /* 0x001fe20000010055 */
[----:B------:R-:W-:Y:S01]  /*5370*/  STS [R77+0x2080], R82 ;  /* 0x002080524d007388 */ /* 0x000fe20000000800 */
[----:B------:R-:W-:-:S02]  /*5380*/  FFMA.FTZ R79, R78, R79, -0.36067417263984680176 ;  /* 0xbeb8aa494e4f7423 */ /* 0x000fc4000001004f */
[----:B------:R-:W-:Y:S01]  /*5390*/  FFMA.FTZ R73, R62, R73, 0.1716887056827545166 ;  /* 0x3e2fcf2a3e497423 */ /* 0x000fe20000010049 */
[----:B------:R0:W-:Y:S01]  /*53a0*/  STS [R77+0x2180], R81 ;  /* 0x002180514d007388 */ /* 0x0001e20000000800 */
[----:B------:R-:W-:Y:S02]  /*53b0*/  FFMA.FTZ R79, R78, R79, 0.48089820146560668945 ;  /* 0x3ef6384a4e4f7423 */ /* 0x000fe4000001004f */
[----:B------:R-:W-:Y:S01]  /*53c0*/  FFMA.FTZ R73, R62, R73, -0.17900948226451873779 ;  /* 0xbe374e433e497423 */ /* 0x000fe20000010049 */
[----:B------:R-:W-:Y:S01]  /*53d0*/  STS [R83+0x3000], R129 ;  /* 0x0030008153007388 */ /* 0x000fe20000000800 */
[----:B------:R-:W-:Y:S02]  /*53e0*/  FFMA.FTZ R79, R78, R79, -0.72134751081466674805 ;  /* 0xbf38aa3b4e4f7423 */ /* 0x000fe4000001004f */
[----:B------:R-:W-:Y:S01]  /*53f0*/  FFMA.FTZ R73, R62, R73, 0.20512372255325317383 ;  /* 0x3e520bf43e497423 */ /* 0x000fe20000010049 */
[----:B------:R-:W-:Y:S01]  /*5400*/  STS [R83+0x3100], R128 ;  /* 0x0031008053007388 */ /* 0x000fe20000000800 */
[----:B------:R-:W-:-:S02]  /*5410*/  FFMA.FTZ R75, R74, R75, 0.20512372255325317383 ;  /* 0x3e520bf44a4b7423 */ /* 0x000fc4000001004b */
[----:B0-----:R-:W-:Y:S01]  /*5420*/  FFMA.FTZ R77, R76, R85, -0.16845393180847167969 ;  /* 0xbe2c7f304c4d7423 */ /* 0x001fe20000010055 */
[----:B------:R-:W-:Y:S01]  /*5430*/  STS [R83+0x3080], R80 ;  /* 0x0030805053007388 */ /* 0x000fe20000000800 */
[----:B------:R-:W-:Y:S02]  /*5440*/  FFMA.FTZ R73, R62, R73, -0.24046532809734344482 ;  /* 0xbe763c8b3e497423 */ /* 0x000fe40000010049 */
[----:B------:R-:W-:Y:S01]  /*5450*/  FFMA.FTZ R77, R76, R77, 0.1716887056827545166 ;  /* 0x3e2fcf2a4c4d7423 */ /* 0x000fe2000001004d */
[----:B------:R-:W-:Y:S01]  /*5460*/  STS [R83+0x3180], R84 ;  /* 0x0031805453007388 */ /* 0x000fe20000000800 */
[----:B------:R-:W-:Y:S02]  /*5470*/  FFMA.FTZ R73, R62, R73, 0.28857114911079406738 ;  /* 0x3e93bf993e497423 */ /* 0x000fe40000010049 */
[----:B------:R-:W-:Y:S02]  /*5480*/  FFMA.FTZ R77, R76, R77, -0.17900948226451873779 ;  /* 0xbe374e434c4d7423 */ /* 0x000fe4000001004d */
[----:B------:R-:W-:-:S02]  /*5490*/  FFMA.FTZ R73, R62, R73, -0.36067417263984680176 ;  /* 0xbeb8aa493e497423 */ /* 0x000fc40000010049 */
[----:B------:R-:W-:Y:S02]  /*54a0*/  FFMA.FTZ R77, R76, R77, 0.20512372255325317383 ;  /* 0x3e520bf44c4d7423 */ /* 0x000fe4000001004d */
[----:B------:R-:W-:Y:S02]  /*54b0*/  FMUL R79, R78, R79 ;  /* 0x0000004f4e4f7220 */ /* 0x000fe40000400000 */
[----:B------:R-:W-:Y:S02]  /*54c0*/  FFMA.FTZ R77, R76, R77, -0.24046532809734344482 ;  /* 0xbe763c8b4c4d7423 */ /* 0x000fe4000001004d */
[----:B------:R-:W-:Y:S02]  /*54d0*/  FFMA.FTZ R73, R62, R73, 0.48089820146560668945 ;  /* 0x3ef6384a3e497423 */ /* 0x000fe40000010049 */
[----:B------:R-:W-:Y:S02]  /*54e0*/  FFMA.FTZ R77, R76, R77, 0.28857114911079406738 ;  /* 0x3e93bf994c4d7423 */ /* 0x000fe4000001004d */
[----:B------:R-:W-:-:S02]  /*54f0*/  FFMA.FTZ R75, R74, R75, -0.24046532809734344482 ;  /* 0xbe763c8b4a4b7423 */ /* 0x000fc4000001004b */
[----:B------:R-:W-:Y:S02]  /*5500*/  FFMA.FTZ R77, R76, R77, -0.36067417263984680176 ;  /* 0xbeb8aa494c4d7423 */ /* 0x000fe4000001004d */
[----:B------:R-:W-:Y:S02]  /*5510*/  FMUL R79, R78, R79 ;  /* 0x0000004f4e4f7220 */ /* 0x000fe40000400000 */
[----:B------:R-:W-:Y:S02]  /*5520*/  FFMA.FTZ R77, R76, R77, 0.48089820146560668945 ;  /* 0x3ef6384a4c4d7423 */ /* 0x000fe4000001004d */
[----:B------:R-:W-:Y:S02]  /*5530*/  IMAD.IADD R59, R6, 0x1, -R59 ;  /* 0x00000001063b7824 */ /* 0x000fe400078e0a3b */
[----:B------:R-:W-:Y:S02]  /*5540*/  FFMA.FTZ R77, R76, R77, -0.72134751081466674805 ;  /* 0xbf38aa3b4c4d7423 */ /* 0x000fe4000001004d */
[----:B------:R-:W-:-:S02]  /*5550*/  FFMA.FTZ R73, R62, R73, -0.72134751081466674805 ;  /* 0xbf38aa3b3e497423 */ /* 0x000fc40000010049 */
[----:B------:R-:W-:Y:S02]  /*5560*/  FMUL R77, R76, R77 ;  /* 0x0000004d4c4d7220 */ /* 0x000fe40000400000 */
[----:B------:R-:W-:Y:S02]  /*5570*/  FFMA.FTZ R75, R74, R75, 0.28857114911079406738 ;  /* 0x3e93bf994a4b7423 */ /* 0x000fe4000001004b */
[----:B------:R-:W-:Y:S02]  /*5580*/  FFMA.FTZ R79, R78, 1.4426950216293334961, R79 ;  /* 0x3fb8aa3b4e4f7823 */ /* 0x000fe4000001004f */
[----:B------:R-:W-:Y:S02]  /*5590*/  FMUL R77, R76, R77 ;  /* 0x0000004d4c4d7220 */ /* 0x000fe40000400000 */
[----:B------:R-:W-:Y:S02]  /*55a0*/  FADD R59, R59, -1 ;  /* 0xbf8000003b3b7421 */ /* 0x000fe40000000000 */
[----:B------:R-:W-:-:S02]  /*55b0*/  FMUL R73, R62, R73 ;  /* 0x000000493e497220 */ /* 0x000fc40000400000 */
[----:B------:R-:W-:Y:S02]  /*55c0*/  FFMA.FTZ R75, R74, R75, -0.36067417263984680176 ;  /* 0xbeb8aa494a4b7423 */ /* 0x000fe4000001004b */
[----:B------:R-:W-:Y:S02]  /*55d0*/  FADD R79, R56, R79 ;  /* 0x0000004f384f7221 */ /* 0x000fe40000000000 */
[----:B------:R-:W-:Y:S02]  /*55e0*/  FFMA.FTZ R76, R76, 1.4426950216293334961, R77 ;  /* 0x3fb8aa3b4c4c7823 */ /* 0x000fe4000001004d */
[----:B------:R-:W-:Y:S02]  /*55f0*/  FFMA.FTZ R56, R59, R85, -0.16845393180847167969 ;  /* 0xbe2c7f303b387423 */ /* 0x000fe40000010055 */
[----:B------:R-:W-:Y:S02]  /*5600*/  FADD R58, R58, -1 ;  /* 0xbf8000003a3a7421 */ /* 0x000fe40000000000 */
[----:B------:R-:W-:-:S02]  /*5610*/  FMUL R73, R62, R73 ;  /* 0x000000493e497220 */ /* 0x000fc40000400000 */
[----:B------:R-:W-:Y:S02]  /*5620*/  FFMA.FTZ R75, R74, R75, 0.48089820146560668945 ;  /* 0x3ef6384a4a4b7423 */ /* 0x000fe4000001004b */
[----:B------:R-:W-:Y:S02]  /*5630*/  FADD R76, R57, R76 ;  /* 0x0000004c394c7221 */ /* 0x000fe40000000000 */
[----:B------:R-:W-:Y:S02]  /*5640*/  FFMA.FTZ R56, R59, R56, 0.1716887056827545166 ;  /* 0x3e2fcf2a3b387423 */ /* 0x000fe40000010038 */
[----:B------:R-:W-:Y:S02]  /*5650*/  FFMA.FTZ R57, R58, R85, -0.16845393180847167969 ;  /* 0xbe2c7f303a397423 */ /* 0x000fe40000010055 */
[----:B------:R-:W-:Y:S02]  /*5660*/  FFMA.FTZ R73, R62, 1.4426950216293334961, R73 ;  /* 0x3fb8aa3b3e497823 */ /* 0x000fe40000010049 */
[----:B------:R-:W-:-:S02]  /*5670*/  FFMA.FTZ R75, R74, R75, -0.72134751081466674805 ;  /* 0xbf38aa3b4a4b7423 */ /* 0x000fc4000001004b */
[C---:B------:R-:W-:Y:S02]  /*5680*/  FFMA.FTZ R56, R59.reuse, R56, -0.17900948226451873779 ;  /* 0xbe374e433b387423 */ /* 0x040fe40000010038 */
[----:B------:R-:W-:Y:S02]  /*5690*/  FFMA.FTZ R57, R58, R57, 0.1716887056827545166 ;  /* 0x3e2fcf2a3a397423 */ /* 0x000fe40000010039 */
[----:B------:R-:W-:Y:S01]  /*56a0*/  FADD R72, R72, R73 ;  /* 0x0000004948487221 */ /* 0x000fe20000000000 */
[----:B------:R-:W-:Y:S01]  /*56b0*/  @P2 MOV R73, 0x7f800000 ;  /* 0x7f80000000492802 */ /* 0x000fe20000000f00 */
[----:B------:R-:W-:Y:S02]  /*56c0*/  FMUL R75, R74, R75 ;  /* 0x0000004b4a4b7220 */ /* 0x000fe40000400000 */
[----:B------:R-:W-:Y:S02]  /*56d0*/  @P1 IMAD.MOV.U32 R62, RZ, RZ, 0x7f800000 ;  /* 0x7f800000ff3e1424 */ /* 0x000fe400078e00ff */
[----:B------:R-:W-:-:S02]  /*56e0*/  FFMA.FTZ R56, R59, R56, 0.20512372255325317383 ;  /* 0x3e520bf43b387423 */ /* 0x000fc40000010038 */
[----:B------:R-:W-:Y:S02]  /*56f0*/  FFMA.FTZ R57, R58, R57, -0.17900948226451873779 ;  /* 0xbe374e433a397423 */ /* 0x000fe40000010039 */
[----:B------:R-:W-:Y:S02]  /*5700*/  IMAD.IADD R63, R48, 0x1, -R63 ;  /* 0x00000001303f7824 */ /* 0x000fe400078e0a3f */
[----:B------:R-:W-:Y:S02]  /*5710*/  FMUL R75, R74, R75 ;  /* 0x0000004b4a4b7220 */ /* 0x000fe40000400000 */
[----:B------:R-:W-:Y:S01]  /*5720*/  @P1 FFMA.FTZ R79, R49, R62, +INF ;  /* 0x7f800000314f1423 */ /* 0x000fe2000001003e */
[C---:B------:R-:W-:Y:S01]  /*5730*/  FSETP.NEU.AND P1, PT, R50.reuse, RZ, PT ;  /* 0x000000ff3200720b */ /* 0x040fe20003f2d000 */
[----:B------:R-:W-:Y:S01]  /*5740*/  @P2 FFMA.FTZ R76, R50, R73, +INF ;  /* 0x7f800000324c2423 */ /* 0x000fe20000010049 */
[----:B------:R-:W-:Y:S01]  /*5750*/  @P3 MOV R62, 0x7f800000 ;  /* 0x7f800000003e3802 */ /* 0x000fe20000000f00 */
[----:B------:R-:W-:Y:S01]  /*5760*/  FFMA.FTZ R56, R59, R56, -0.24046532809734344482 ;  /* 0xbe763c8b3b387423 */ /* 0x000fe20000010038 */
[----:B------:R-:W-:Y:S01]  /*5770*/  BAR.SYNC.DEFER_BLOCKING 0x0 ;  /* 0x0000000000007b1d */ /* 0x000fe20000010000 */
[----:B------:R-:W-:Y:S01]  /*5780*/  FFMA.FTZ R57, R58, R57, 0.20512372255325317383 ;  /* 0x3e520bf43a397423 */ /* 0x000fe20000010039 */
[----:B------:R-:W-:Y:S01]  /*5790*/  FSETP.NEU.AND P2, PT, R55, RZ, PT ;  /* 0x000000ff3700720b */ /* 0x000fe20003f4d000 */
[----:B------:R-:W-:-:S02]  /*57a0*/  @P4 IMAD.MOV.U32 R50, RZ, RZ, 0x7f800000 ;  /* 0x7f800000ff324424 */ /* 0x000fc400078e00ff */
[----:B------:R-:W-:Y:S02]  /*57b0*/  FADD R63, R63, -1 ;  /* 0xbf8000003f3f7421 */ /* 0x000fe40000000000 */
[----:B------:R-:W-:Y:S02]  /*57c0*/  FFMA.FTZ R75, R74, 1.4426950216293334961, R75 ;  /* 0x3fb8aa3b4a4b7823 */ /* 0x000fe4000001004b */
[----:B------:R-:W-:Y:S02]  /*57d0*/  FFMA.FTZ R56, R59, R56, 0.28857114911079406738 ;  /* 0x3e93bf993b387423 */ /* 0x000fe40000010038 */
[----:B------:R-:W-:Y:S02]  /*57e0*/  FFMA.FTZ R57, R58, R57, -0.24046532809734344482 ;  /* 0xbe763c8b3a397423 */ /* 0x000fe40000010039 */
[----:B------:R-:W-:Y:S01]  /*57f0*/  @P4 FFMA.FTZ R72, R55, R50, +INF ;  /* 0x7f80000037484423 */ /* 0x000fe20000010032 */
[----:B------:R-:W-:Y:S01]  /*5800*/  ISETP.GE.U32.AND P4, PT, R6, 0x7f800000, PT ;  /* 0x7f8000000600780c */ /* 0x000fe20003f86070 */
[----:B------:R-:W-:-:S02]  /*5810*/  FADD R61, R61, -1 ;  /* 0xbf8000003d3d7421 */ /* 0x000fc40000000000 */
[----:B------:R-:W-:Y:S01]  /*5820*/  FFMA.FTZ R50, R63, R85, -0.16845393180847167969 ;  /* 0xbe2c7f303f327423 */ /* 0x000fe20000010055 */
[----:B------:R-:W-:Y:S01]  /*5830*/  FSEL R72, R72, -INF , P2 ;  /* 0xff80000048487808 */ /* 0x000fe20001000000 */
[----:B------:R-:W-:Y:S01]  /*5840*/  FADD R60, R60, R75 ;  /* 0x0000004b3c3c7221 */ /* 0x000fe20000000000 */
[----:B------:R-:W-:Y:S01]  /*5850*/  FSETP.NEU.AND P2, PT, R5, RZ, PT ;  /* 0x000000ff0500720b */ /* 0x000fe20003f4d000 */
[----:B------:R-:W-:Y:S02]  /*5860*/  FFMA.FTZ R56, R59, R56, -0.36067417263984680176 ;  /* 0xbeb8aa493b387423 */ /* 0x000fe40000010038 */
[----:B------:R-:W-:Y:S01]  /*5870*/  @P3 FFMA.FTZ R60, R5, R62, +INF ;  /* 0x7f800000053c3423 */ /* 0x000fe2000001003e */
[----:B------:R-:W-:Y:S01]  /*5880*/  ISETP.GE.U32.AND P3, PT, R7, 0x7f800000, PT ;  /* 0x7f8000000700780c */ /* 0x000fe20003f66070 */
[----:B------:R-:W-:Y:S01]  /*5890*/  FFMA.FTZ R57, R58, R57, 0.28857114911079406738 ;  /* 0x3e93bf993a397423 */ /* 0x000fe20000010039 */
[----:B------:R-:W0:Y:S01]  /*58a0*/  LDS R55, [R4] ;  /* 0x0000000004377984 */ /* 0x000e220000000800 */
[----:B------:R-:W-:Y:S01]  /*58b0*/  FFMA.FTZ R62, R61, R85, -0.16845393180847167969 ;  /* 0xbe2c7f303d3e7423 */ /* 0x000fe20000010055 */
[----:B------:R-:W-:Y:S01]  /*58c0*/  FSEL R60, R60, -INF , P2 ;  /* 0xff8000003c3c7808 */ /* 0x000fe20001000000 */
[----:B------:R-:W-:Y:S01]  /*58d0*/  FFMA.FTZ R50, R63, R50, 0.1716887056827545166 ;  /* 0x3e2fcf2a3f327423 */ /* 0x000fe20000010032 */
[----:B------:R-:W-:Y:S01]  /*58e0*/  LDS R73, [R4+0x600] ;  /* 0x0006000004497984 */ /* 0x000fe20000000800 */
[----:B------:R-:W-:-:S02]  /*58f0*/  FFMA.FTZ R56, R59, R56, 0.48089820146560668945 ;  /* 0x3ef6384a3b387423 */ /* 0x000fc40000010038 */
[C---:B------:R-:W-:Y:S01]  /*5900*/  FFMA.FTZ R57, R58.reuse, R57, -0.36067417263984680176 ;  /* 0xbeb8aa493a397423 */ /* 0x040fe20000010039 */
[----:B------:R-:W-:Y:S01]  /*5910*/  LDS R75, [R4+0x800] ;  /* 0x00080000044b7984 */ /* 0x000fe20000000800 */
[----:B------:R-:W-:Y:S02]  /*5920*/  FFMA.FTZ R62, R61, R62, 0.1716887056827545166 ;  /* 0x3e2fcf2a3d3e7423 */ /* 0x000fe4000001003e */
[----:B------:R-:W-:Y:S02]  /*5930*/  FFMA.FTZ R50, R63, R50, -0.17900948226451873779 ;  /* 0xbe374e433f327423 */ /* 0x000fe40000010032 */
[----:B------:R-:W-:Y:S02]  /*5940*/  FFMA.FTZ R56, R59, R56, -0.72134751081466674805 ;  /* 0xbf38aa3b3b387423 */ /* 0x000fe40000010038 */
[----:B------:R-:W-:Y:S02]  /*5950*/  FFMA.FTZ R57, R58, R57, 0.48089820146560668945 ;  /* 0x3ef6384a3a397423 */ /* 0x000fe40000010039 */
[----:B------:R-:W-:-:S02]  /*5960*/  FFMA.FTZ R62, R61, R62, -0.17900948226451873779 ;  /* 0xbe374e433d3e7423 */ /* 0x000fc4000001003e */
[----:B------:R-:W-:Y:S02]  /*5970*/  FFMA.FTZ R50, R63, R50, 0.20512372255325317383 ;  /* 0x3e520bf43f327423 */ /* 0x000fe40000010032 */
[----:B------:R-:W-:Y:S02]  /*5980*/  FMUL R56, R59, R56 ;  /* 0x000000383b387220 */ /* 0x000fe40000400000 */
[----:B------:R-:W-:Y:S02]  /*5990*/  FFMA.FTZ R57, R58, R57, -0.72134751081466674805 ;  /* 0xbf38aa3b3a397423 */ /* 0x000fe40000010039 */
[----:B------:R-:W-:Y:S02]  /*59a0*/  FFMA.FTZ R62, R61, R62, 0.20512372255325317383 ;  /* 0x3e520bf43d3e7423 */ /* 0x000fe4000001003e */
[----:B------:R-:W-:Y:S02]  /*59b0*/  FFMA.FTZ R50, R63, R50, -0.24046532809734344482 ;  /* 0xbe763c8b3f327423 */ /* 0x000fe40000010032 */
[----:B------:R-:W-:-:S02]  /*59c0*/  FMUL R56, R59, R56 ;  /* 0x000000383b387220 */ /* 0x000fc40000400000 */
[C---:B------:R-:W-:Y:S02]  /*59d0*/  FMUL R57, R58.reuse, R57 ;  /* 0x000000393a397220 */ /* 0x040fe40000400000 */
[----:B------:R-:W-:Y:S02]  /*59e0*/  FFMA.FTZ R62, R61, R62, -0.24046532809734344482 ;  /* 0xbe763c8b3d3e7423 */ /* 0x000fe4000001003e */
[----:B------:R-:W-:Y:S02]  /*59f0*/  FFMA.FTZ R50, R63, R50, 0.28857114911079406738 ;  /* 0x3e93bf993f327423 */ /* 0x000fe40000010032 */
[----:B------:R-:W-:Y:S02]  /*5a00*/  FFMA.FTZ R56, R59, 1.4426950216293334961, R56 ;  /* 0x3fb8aa3b3b387823 */ /* 0x000fe40000010038 */
[----:B------:R-:W-:Y:S01]  /*5a10*/  FMUL R57, R58, R57 ;  /* 0x000000393a397220 */ /* 0x000fe20000400000 */
[----:B------:R-:W-:Y:S01]  /*5a20*/  LDS R59, [R4+0x400] ;  /* 0x00040000043b7984 */ /* 0x000fe20000000800 */
[----:B------:R-:W-:-:S02]  /*5a30*/  FFMA.FTZ R62, R61, R62, 0.28857114911079406738 ;  /* 0x3e93bf993d3e7423 */ /* 0x000fc4000001003e */
[----:B------:R-:W-:Y:S01]  /*5a40*/  FFMA.FTZ R50, R63, R50, -0.36067417263984680176 ;  /* 0xbeb8aa493f327423 */ /* 0x000fe20000010032 */
[----:B0-----:R0:W-:Y:S01]  /*5a50*/  STG.E.U16 [R8.64], R55 ;  /* 0x0000003708007986 */ /* 0x0011e2000c10150e */
[----:B------:R-:W-:Y:S01]  /*5a60*/  FADD R53, R53, R56 ;  /* 0x0000003835357221 */ /* 0x000fe20000000000 */
[----:B------:R-:W-:Y:S01]  /*5a70*/  @P3 MOV R56, 0x7f800000 ;  /* 0x7f80000000383802 */ /* 0x000fe20000000f00 */
[----:B------:R-:W-:Y:S02]  /*5a80*/  FFMA.FTZ R57, R58, 1.4426950216293334961, R57 ;  /* 0x3fb8aa3b3a397823 */ /* 0x000fe40000010039 */
[----:B------:R-:W-:Y:S02]  /*5a90*/  FFMA.FTZ R62, R61, R62, -0.36067417263984680176 ;  /* 0xbeb8aa493d3e7423 */ /* 0x000fe4000001003e */
[----:B------:R-:W-:Y:S02]  /*5aa0*/  FFMA.FTZ R50, R63, R50, 0.48089820146560668945 ;  /* 0x3ef6384a3f327423 */ /* 0x000fe40000010032 */
[----:B------:R-:W-:-:S02]  /*5ab0*/  @P4 IMAD.MOV.U32 R49, RZ, RZ, 0x7f800000 ;  /* 0x7f800000ff314424 */ /* 0x000fc400078e00ff */
[----:B------:R-:W-:Y:S01]  /*5ac0*/  FADD R54, R54, R57 ;  /* 0x0000003936367221 */ /* 0x000fe20000000000 */
[----:B0-----:R-:W-:Y:S01]  /*5ad0*/  PRMT R55, R55, 0x7632, R55 ;  /* 0x0000763237377816 */ /* 0x001fe20000000037 */
[----:B------:R-:W-:Y:S01]  /*5ae0*/  FFMA.FTZ R62, R61, R62, 0.48089820146560668945 ;  /* 0x3ef6384a3d3e7423 */ /* 0x000fe2000001003e */
[----:B------:R-:W-:Y:S01]  /*5af0*/  LDS R57, [R4+0x200] ;  /* 0x0002000004397984 */ /* 0x000fe20000000800 */
[----:B------:R-:W-:Y:S01]  /*5b00*/  @P3 FFMA.FTZ R54, R7, R56, +INF ;  /* 0x7f80000007363423 */ /* 0x000fe20000010038 */
[----:B------:R-:W-:Y:S01]  /*5b10*/  ISETP.GE.U32.AND P3, PT, R48, 0x7f800000, PT ;  /* 0x7f8000003000780c */ /* 0x000fe20003f66070 */
[----:B------:R-:W-:Y:S02]  /*5b20*/  FFMA.FTZ R50, R63, R50, -0.72134751081466674805 ;  /* 0xbf38aa3b3f327423 */ /* 0x000fe40000010032 */
[----:B------:R-:W-:Y:S01]  /*5b30*/  @P4 FFMA.FTZ R53, R6, R49, +INF ;  /* 0x7f80000006354423 */ /* 0x000fe20000010031 */
[----:B------:R-:W-:Y:S01]  /*5b40*/  LOP3.LUT R49, R4, 0x4, RZ, 0x3c, !PT ;  /* 0x0000000404317812 */ /* 0x000fe200078e3cff */
[----:B------:R-:W-:Y:S01]  /*5b50*/  FFMA.FTZ R62, R61, R62, -0.72134751081466674805 ;  /* 0xbf38aa3b3d3e7423 */ /* 0x000fe2000001003e */
[----:B------:R-:W-:Y:S01]  /*5b60*/  ISETP.GE.U32.AND P4, PT, R0, 0x7f800000, PT ;  /* 0x7f8000000000780c */ /* 0x000fe20003f86070 */
[----:B------:R-:W-:-:S02]  /*5b70*/  FMUL R50, R63, R50 ;  /* 0x000000323f327220 */ /* 0x000fc40000400000 */
[----:B------:R-:W0:Y:S01]  /*5b80*/  LDS R81, [R49] ;  /* 0x0000000031517984 */ /* 0x000e220000000800 */
[----:B------:R-:W-:Y:S02]  /*5b90*/  FMUL R62, R61, R62 ;  /* 0x0000003e3d3e7220 */ /* 0x000fe40000400000 */
[----:B------:R-:W-:Y:S01]  /*5ba0*/  FMUL R50, R63, R50 ;  /* 0x000000323f327220 */ /* 0x000fe20000400000 */
[----:B------:R-:W1:Y:S01]  /*5bb0*/  LDS R83, [R49+0x200] ;  /* 0x0002000031537984 */ /* 0x000e620000000800 */
[----:B------:R-:W-:Y:S02]  /*5bc0*/  FMUL R62, R61, R62 ;  /* 0x0000003e3d3e7220 */ /* 0x000fe40000400000 */
[----:B------:R-:W-:Y:S01]  /*5bd0*/  FFMA.FTZ R63, R63, 1.4426950216293334961, R50 ;  /* 0x3fb8aa3b3f3f7823 */ /* 0x000fe20000010032 */
[----:B------:R-:W2:Y:S01]  /*5be0*/  LDS R85, [R49+0x400] ;  /* 0x0004000031557984 */ /* 0x000ea20000000800 */
[----:B------:R-:W-:Y:S01]  /*5bf0*/  @P3 IMAD.MOV.U32 R77, RZ, RZ, 0x7f800000 ;  /* 0x7f800000ff4d3424 */ /* 0x000fe200078e00ff */
[----:B------:R-:W-:Y:S01]  /*5c00*/  @P4 MOV R119, 0x7f800000 ;  /* 0x7f80000000774802 */ /* 0x000fe20000000f00 */
[----:B------:R-:W-:Y:S01]  /*5c10*/  FFMA.FTZ R62, R61, 1.4426950216293334961, R62 ;  /* 0x3fb8aa3b3d3e7823 */ /* 0x000fe2000001003e */
[----:B------:R-:W-:Y:S01]  /*5c20*/  LDS R87, [R49+0x600] ;  /* 0x0006000031577984 */ /* 0x000fe20000000800 */
[----:B------:R-:W-:-:S02]  /*5c30*/  FADD R52, R52, R63 ;  /* 0x0000003f34347221 */ /* 0x000fc40000000000 */
[----:B------:R-:W-:Y:S01]  /*5c40*/  @P3 FFMA.FTZ R52, R48, R77, +INF ;  /* 0x7f80000030343423 */ /* 0x000fe2000001004d */
[----:B------:R-:W-:Y:S01]  /*5c50*/  LDS R113, [R49+0x800] ;  /* 0x0008000031717984 */ /* 0x000fe20000000800 */
[----:B------:R-:W-:Y:S01]  /*5c60*/  FSETP.NEU.AND P3, PT, R7, RZ, PT ;  /* 0x000000ff0700720b */ /* 0x000fe20003f6d000 */
[----:B------:R-:W-:Y:S02]  /*5c70*/  FADD R51, R51, R62 ;  /* 0x0000003e33337221 */ /* 0x000fe40000000000 */
[----:B------:R-:W3:Y:S01]  /*5c80*/  LDS R61, [R4+0xa00] ;  /* 0x000a0000043d7984 */ /* 0x000ee20000000800 */
[----:B------:R-:W-:Y:S01]  /*5c90*/  @P4 FFMA.FTZ R51, R0, R119, +INF ;  /* 0x7f80000000334423 */ /* 0x000fe20000010077 */
[----:B------:R-:W-:Y:S02]  /*5ca0*/  FSETP.NEU.AND P4, PT, R48, RZ, PT ;  /* 0x000000ff3000720b */ /* 0x000fe40003f8d000 */
[----:B------:R-:W4:Y:S01]  /*5cb0*/  LDS R115, [R49+0xa00] ;  /* 0x000a000031737984 */ /* 0x000f220000000800 */
[----:B------:R-:W-:-:S02]  /*5cc0*/  FSEL R5, R54, -INF , P3 ;  /* 0xff80000036057808 */ /* 0x000fc40001800000 */
[----:B------:R-:W-:Y:S01]  /*5cd0*/  FSEL R52, R52, -INF , P4 ;  /* 0xff80000034347808 */ /* 0x000fe20002000000 */
[----:B------:R-:W-:Y:S01]  /*5ce0*/  LDS R63, [R4+0xc00] ;  /* 0x000c0000043f7984 */ /* 0x000fe20000000800 */
[----:B------:R-:W-:Y:S01]  /*5cf0*/  FSETP.NEU.AND P3, PT, R6, RZ, PT ;  /* 0x000000ff0600720b */ /* 0x000fe20003f6d000 */
[----:B------:R-:W-:Y:S01]  /*5d00*/  FFMA R9, R5, 0.69314718246459960938, R100 ;  /* 0x3f31721805097823 */ /* 0x000fe20000000064 */
[----:B------:R-:W-:Y:S01]  /*5d10*/  FSETP.NEU.AND P4, PT, R0, RZ, PT ;  /* 0x000000ff0000720b */ /* 0x000fe20003f8d000 */
[----:B------:R-:W5:Y:S01]  /*5d20*/  LDS R117, [R49+0xc00] ;  /* 0x000c000031757984 */ /* 0x000f620000000800 */
[----:B------:R-:W-:Y:S01]  /*5d30*/  FSEL R53, R53, -INF , P3 ;  /* 0xff80000035357808 */ /* 0x000fe20001800000 */
[----:B------:R-:W-:Y:S01]  /*5d40*/  FFMA R8, R52, 0.69314718246459960938, R103 ;  /* 0x3f31721834087823 */ /* 0x000fe20000000067 */
[----:B------:R-:W-:Y:S01]  /*5d50*/  FSEL R5, R76, -INF , P1 ;  /* 0xff8000004c057808 */ /* 0x000fe20000800000 */
[----:B------:R0:W5:Y:S01]  /*5d60*/  LDS R77, [R4+0xe00] ;  /* 0x000e0000044d7984 */ /* 0x0001620000000800 */
[----:B------:R-:W-:-:S02]  /*5d70*/  FSEL R0, R79, -INF , P0 ;  /* 0xff8000004f007808 */ /* 0x000fc40000000000 */
[----:B------:R-:W-:Y:S01]  /*5d80*/  FSEL R51, R51, -INF , P4 ;  /* 0xff80000033337808 */ /* 0x000fe20002000000 */
[----:B------:R-:W5:Y:S01]  /*5d90*/  LDS R7, [R49+0xe00] ;  /* 0x000e000031077984 */ /* 0x000f620000000800 */
[----:B------:R-:W-:Y:S02]  /*5da0*/  FFMA R5, R5, 0.69314718246459960938, R96 ;  /* 0x3f31721805057823 */ /* 0x000fe40000000060 */
[----:B------:R-:W-:Y:S01]  /*5db0*/  FFMA R6, R0, 0.69314718246459960938, R97 ;  /* 0x3f31721800067823 */ /* 0x000fe20000000061 */
[----:B0-----:R0:W-:Y:S01]  /*5dc0*/  STG.E.U16 [R10.64], R81 ;  /* 0x000000510a007986 */ /* 0x0011e2000c10150e */
[----:B------:R-:W-:-:S03]  /*5dd0*/  FFMA R4, R60, 0.69314718246459960938, R101 ;  /* 0x3f3172183c047823 */ /* 0x000fc60000000065 */
[----:B------:R2:W-:Y:S04]  /*5de0*/  STG.E.U16 [R12.64], R57 ;  /* 0x000000390c007986 */ /* 0x0005e8000c10150e */
[----:B-1----:R1:W-:Y:S04]  /*5df0*/  STG.E.U16 [R14.64], R83 ;  /* 0x000000530e007986 */ /* 0x0023e8000c10150e */
[----:B------:R4:W-:Y:S01]  /*5e00*/  STG.E.U16 [R64.64], R59 ;  /* 0x0000003b40007986 */ /* 0x0009e2000c10150e */
[----:B0-----:R-:W-:Y:S01]  /*5e10*/  PRMT R81, R81, 0x7632, R81 ;  /* 0x0000763251517816 */ /* 0x001fe20000000051 */
[----:B------:R-:W-:-:S02]  /*5e20*/  FFMA R10, R72, 0.69314718246459960938, R99 ;  /* 0x3f317218480a7823 */ /* 0x000fc40000000063 */
[----:B--2---:R0:W-:Y:S01]  /*5e30*/  STG.E.U16 [R68.64], R85 ;  /* 0x0000005544007986 */ /* 0x0041e2000c10150e */
[----:B------:R-:W-:Y:S02]  /*5e40*/  PRMT R57, R57, 0x7632, R57 ;  /* 0x0000763239397816 */ /* 0x000fe40000000039 */
[----:B---3--:R-:W-:Y:S01]  /*5e50*/  PRMT R13, R61, 0x7632, R13 ;  /* 0x000076323d0d7816 */ /* 0x008fe2000000000d */
[----:B------:R2:W-:Y:S01]  /*5e60*/  STG.E.U16 [R70.64], R73 ;  /* 0x0000004946007986 */ /* 0x0005e2000c10150e */
[----:B-1----:R-:W-:Y:S02]  /*5e70*/  PRMT R83, R83, 0x7632, R83 ;  /* 0x0000763253537816 */ /* 0x002fe40000000053 */
[----:B------:R-:W-:Y:S01]  /*5e80*/  PRMT R15, R75, 0x7632, R15 ;  /* 0x000076324b0f7816 */ /* 0x000fe2000000000f */
[----:B------:R1:W-:Y:S01]  /*5e90*/  STG.E.U16 [R110.64], R87 ;  /* 0x000000576e007986 */ /* 0x0003e2000c10150e */
[----:B----4-:R-:W-:Y:S02]  /*5ea0*/  PRMT R59, R59, 0x7632, R59 ;  /* 0x000076323b3b7816 */ /* 0x010fe4000000003b */
[----:B------:R-:W-:Y:S01]  /*5eb0*/  PRMT R14, R113, 0x7632, R14 ;  /* 0x00007632710e7816 */ /* 0x000fe2000000000e */
[----:B------:R-:W-:Y:S01]  /*5ec0*/  STG.E.U16 [R108.64], R75 ;  /* 0x0000004b6c007986 */ /* 0x000fe2000c10150e */
[----:B0-----:R-:W-:-:S02]  /*5ed0*/  PRMT R85, R85, 0x7632, R85 ;  /* 0x0000763255557816 */ /* 0x001fc40000000055 */
[----:B------:R-:W-:Y:S01]  /*5ee0*/  PRMT R12, R115, 0x7632, R12 ;  /* 0x00007632730c7816 */ /* 0x000fe2000000000c */
[----:B------:R-:W-:Y:S01]  /*5ef0*/  STG.E.U16 [R106.64], R113 ;  /* 0x000000716a007986 */ /* 0x000fe2000c10150e */
[----:B--2---:R-:W-:Y:S02]  /*5f00*/  PRMT R73, R73, 0x7632, R73 ;  /* 0x0000763249497816 */ /* 0x004fe40000000049 */
[----:B-----5:R-:W-:Y:S01]  /*5f10*/  PRMT R11, R117, 0x7632, R11 ;  /* 0x00007632750b7816 */ /* 0x020fe2000000000b */
[----:B------:R-:W-:Y:S01]  /*5f20*/  STG.E.U16 [R104.64], R61 ;  /* 0x0000003d68007986 */ /* 0x000fe2000c10150e */
[----:B-1----:R-:W-:-:S03]  /*5f30*/  PRMT R87, R87, 0x7632, R87 ;  /* 0x0000763257577816 */ /* 0x002fc60000000057 */
[----:B------:R-:W-:Y:S04]  /*5f40*/  STG.E.U16 [R94.64], R115 ;  /* 0x000000735e007986 */ /* 0x000fe8000c10150e */
[----:B------:R0:W-:Y:S04]  /*5f50*/  STG.E.U16 [R92.64], R63 ;  /* 0x0000003f5c007986 */ /* 0x0001e8000c10150e */
[----:B------:R-:W-:Y:S04]  /*5f60*/  STG.E.U16 [R90.64], R117 ;  /* 0x000000755a007986 */ /* 0x000fe8000c10150e */
[----:B------:R1:W-:Y:S04]  /*5f70*/  STG.E.U16 [R88.64], R77 ;  /* 0x0000004d58007986 */ /* 0x0003e8000c10150e */
[----:B------:R-:W-:Y:S01]  /*5f80*/  STG.E.U16 [R66.64], R7 ;  /* 0x0000000742007986 */ /* 0x000fe2000c10150e */
[----:B0-----:R-:W-:-:S03]  /*5f90*/  PRMT R63, R63, 0x7632, R63 ;  /* 0x000076323f3f7816 */ /* 0x001fc6000000003f */
[----:B------:R-:W-:Y:S04]  /*5fa0*/  STG.E.U16 [R46.64], R55 ;  /* 0x000000372e007986 */ /* 0x000fe8000c10150e */
[----:B------:R-:W-:Y:S01]  /*5fb0*/  STG.E.U16 [R44.64], R81 ;  /* 0x000000512c007986 */ /* 0x000fe2000c10150e */
[----:B-1----:R-:W-:-:S03]  /*5fc0*/  PRMT R77, R77, 0x7632, R77 ;  /* 0x000076324d4d7816 */ /* 0x002fc6000000004d */
[----:B------:R-:W-:Y:S04]  /*5fd0*/  STG.E.U16 [R42.64], R57 ;  /* 0x000000392a007986 */ /* 0x000fe8000c10150e */
[----:B------:R-:W-:Y:S04]  /*5fe0*/  STG.E.U16 [R40.64], R83 ;  /* 0x0000005328007986 */ /* 0x000fe8000c10150e */
[----:B------:R-:W-:Y:S04]  /*5ff0*/  STG.E.U16 [R38.64], R59 ;  /* 0x0000003b26007986 */ /* 0x000fe8000c10150e */
[----:B------:R-:W-:Y:S04]  /*6000*/  STG.E.U16 [R36.64], R85 ;  /* 0x0000005524007986 */ /* 0x000fe8000c10150e */
[----:B------:R-:W-:Y:S04]  /*6010*/  STG.E.U16 [R34.64], R73 ;  /* 0x0000004922007986 */ /* 0x000fe8000c10150e */
[----:B------:R-:W-:Y:S04]  /*6020*/  STG.E.U16 [R32.64], R87 ;  /* 0x0000005720007986 */ /* 0x000fe8000c10150e */
[----:B------:R0:W-:Y:S04]  /*6030*/  STG.E.U16 [R30.64], R15 ;  /* 0x0000000f1e007986 */ /* 0x0001e8000c10150e */
[----:B------:R-:W-:Y:S04]  /*6040*/  STG.E.U16 [R28.64], R14 ;  /* 0x0000000e1c007986 */ /* 0x000fe8000c10150e */
[----:B------:R-:W-:Y:S01]  /*6050*/  STG.E.U16 [R26.64], R13 ;  /* 0x0000000d1a007986 */ /* 0x000fe2000c10150e */
[----:B0-----:R-:W-:-:S03]  /*6060*/  PRMT R15, R7, 0x7632, R15 ;  /* 0x00007632070f7816 */ /* 0x001fc6000000000f */
[----:B------:R-:W-:Y:S01]  /*6070*/  STG.E.U16 [R24.64], R12 ;  /* 0x0000000c18007986 */ /* 0x000fe2000c10150e */
[----:B------:R-:W-:-:S03]  /*6080*/  FFMA R7, R51, 0.69314718246459960938, R98 ;  /* 0x3f31721833077823 */ /* 0x000fc60000000062 */
[----:B------:R-:W-:Y:S04]  /*6090*/  STG.E.U16 [R18.64], R63 ;  /* 0x0000003f12007986 */ /* 0x000fe8000c10150e */
[----:B------:R0:W-:Y:S04]  /*60a0*/  STG.E.U16 [R22.64], R11 ;  /* 0x0000000b16007986 */ /* 0x0001e8000c10150e */
[----:B------:R1:W-:Y:S04]  /*60b0*/  STG.E.U16 [R20.64], R77 ;  /* 0x0000004d14007986 */ /* 0x0003e8000c10150e */
[----:B------:R1:W-:Y:S04]  /*60c0*/  STG.E.U16 [R16.64], R15 ;  /* 0x0000000f10007986 */ /* 0x0003e8000c10150e */
[----:B------:R-:W-:Y:S01]  /*60d0*/  BAR.SYNC.DEFER_BLOCKING 0x0 ;  /* 0x0000000000007b1d */ /* 0x000fe20000010000 */
[----:B0-----:R-:W-:-:S05]  /*60e0*/  FFMA R11, R53, 0.69314718246459960938, R102 ;  /* 0x3f317218350b7823 */ /* 0x001fca0000000066 */
[----:B------:R1:W-:Y:S04]  /*60f0*/  STS.128 [R121.X4], R8 ;  /* 0x0000000879007388 */ /* 0x0003e80000004c00 */
[----:B------:R1:W-:Y:S04]  /*6100*/  STS.128 [R121.X4+0x80], R4 ;  /* 0x0000800479007388 */ /* 0x0003e80000004c00 */
[----:B------:R-:W-:Y:S06]  /*6110*/  BAR.SYNC.DEFER_BLOCKING 0x0 ;  /* 0x0000000000007b1d */ /* 0x000fec0000010000 */
[----:B------:R-:W-:Y:S05]  /*6120*/  @P5 EXIT ;  /* 0x000000000000594d */ /* 0x000fea0003800000 */
[----:B-1----:R-:W0:Y:S01]  /*6130*/  LDS R3, [R3] ;  /* 0x0000000003037984 */ /* 0x002e220000000800 */
[----:B------:R-:W-:Y:S01]  /*6140*/  IMAD R2, R2, c[0x0][0x1cc], RZ ;  /* 0x0000730002027a24 */ /* 0x000fe200078e02ff */
[C---:B------:R-:W-:Y:S01]  /*6150*/  SHF.L.U32 R5, R120.reuse, 0x2, RZ ;  /* 0x0000000278057819 */ /* 0x040fe200000006ff */
[----:B------:R-:W-:-:S04]  /*6160*/  IMAD.HI R7, R120, 0x4, RZ ;  /* 0x0000000478077827 */ /* 0x000fc800078e02ff */
[C---:B------:R-:W-:Y:S02]  /*6170*/  IMAD.SHL.U32 R4, R2.reuse, 0x4, RZ ;  /* 0x0000000402047824 */ /* 0x040fe400078e00ff */
[----:B------:R-:W-:-:S03]  /*6180*/  IMAD.HI R2, R2, 0x4, RZ ;  /* 0x0000000402027827 */ /* 0x000fc600078e02ff */
[----:B------:R-:W-:-:S04]  /*6190*/  IADD3 R4, P0, P1, R5, c[0x0][0x180], R4 ;  /* 0x0000600005047a10 */ /* 0x000fc8000791e004 */
[----:B------:R-:W-:-:S05]  /*61a0*/  IADD3.X R5, R7, c[0x0][0x184], R2, P0, P1 ;  /* 0x0000610007057a10 */ /* 0x000fca00007e2402 */
[----:B0-----:R-:W-:Y:S01]  /*61b0*/  STG.E [R4.64], R3 ;  /* 0x0000000304007986 */ /* 0x001fe2000c10190e */
[----:B------:R-:W-:Y:S05]  /*61c0*/  EXIT ;  /* 0x000000000000794d */ /* 0x000fea0003800000 */
.L_x_2:
[----:B------:R-:W-:-:S00]  /*61d0*/  BRA `(.L_x_2) ;  /* 0xfffffff000007947 */ /* 0x000fc0000383ffff */
[----:B------:R-:W-:-:S00]  /*61e0*/  NOP ;  /* 0x0000000000007918 */ /* 0x000fc00000000000 */
        /* <DEDUP_REMOVED lines=9> */
.L_x_3:


//--------------------- .nv.global.init           --------------------------
	.section	.nv.global.init,"aw",@progbits
.nv.global.init:
	.type		_$_str,@object
	.size		_$_str,(.L_0 - _$_str)
_$_str:
        /*0000*/ 	.byte	0x5f, 0x5f, 0x43, 0x55, 0x44, 0x41, 0x5f, 0x46, 0x54, 0x5a, 0x00
.L_0:


//--------------------- .nv.shared.attn_fwd       --------------------------
	.section	.nv.shared.attn_fwd,"aw",@nobits
	.sectionflags	@""
	.align	16
